//
// Generated by NVIDIA NVVM Compiler
//
// Compiler Build ID: CL-36424714
// Cuda compilation tools, release 13.0, V13.0.88
// Based on NVVM 20.0.0
//

.version 9.0
.target sm_100
.address_size 64

	// .globl	_Z6v1_PDEPdS_S_diiddddddd
.extern .shared .align 16 .b8 shared_E_prev[];

.visible .entry _Z6v1_PDEPdS_S_diiddddddd(
	.param .u64 .ptr .align 1 _Z6v1_PDEPdS_S_diiddddddd_param_0,
	.param .u64 .ptr .align 1 _Z6v1_PDEPdS_S_diiddddddd_param_1,
	.param .u64 .ptr .align 1 _Z6v1_PDEPdS_S_diiddddddd_param_2,
	.param .f64 _Z6v1_PDEPdS_S_diiddddddd_param_3,
	.param .u32 _Z6v1_PDEPdS_S_diiddddddd_param_4,
	.param .u32 _Z6v1_PDEPdS_S_diiddddddd_param_5,
	.param .f64 _Z6v1_PDEPdS_S_diiddddddd_param_6,
	.param .f64 _Z6v1_PDEPdS_S_diiddddddd_param_7,
	.param .f64 _Z6v1_PDEPdS_S_diiddddddd_param_8,
	.param .f64 _Z6v1_PDEPdS_S_diiddddddd_param_9,
	.param .f64 _Z6v1_PDEPdS_S_diiddddddd_param_10,
	.param .f64 _Z6v1_PDEPdS_S_diiddddddd_param_11,
	.param .f64 _Z6v1_PDEPdS_S_diiddddddd_param_12
)
{
	.reg .pred 	%p<4>;
	.reg .b32 	%r<15>;
	.reg .b64 	%rd<15>;
	.reg .b64 	%fd<12>;

	ld.param.u64 	%rd1, [_Z6v1_PDEPdS_S_diiddddddd_param_0];
	ld.param.u64 	%rd2, [_Z6v1_PDEPdS_S_diiddddddd_param_1];
	ld.param.f64 	%fd1, [_Z6v1_PDEPdS_S_diiddddddd_param_3];
	ld.param.u32 	%r3, [_Z6v1_PDEPdS_S_diiddddddd_param_4];
	ld.param.u32 	%r2, [_Z6v1_PDEPdS_S_diiddddddd_param_5];
	mov.u32 	%r4, %ctaid.x;
	mov.u32 	%r5, %ntid.x;
	mov.u32 	%r6, %tid.x;
	mad.lo.s32 	%r7, %r4, %r5, %r6;
	add.s32 	%r8, %r7, 1;
	mov.u32 	%r9, %ctaid.y;
	mov.u32 	%r10, %ntid.y;
	mov.u32 	%r11, %tid.y;
	mad.lo.s32 	%r12, %r9, %r10, %r11;
	add.s32 	%r13, %r2, 2;
	mad.lo.s32 	%r14, %r13, %r12, %r13;
	add.s32 	%r1, %r14, %r8;
	setp.ge.s32 	%p1, %r12, %r2;
	setp.gt.s32 	%p2, %r8, %r3;
	or.pred  	%p3, %p2, %p1;
	@%p3 bra 	$L__BB0_2;
	cvta.to.global.u64 	%rd3, %rd2;
	cvta.to.global.u64 	%rd4, %rd1;
	cvt.s64.s32 	%rd5, %r1;
	mul.wide.s32 	%rd6, %r1, 8;
	add.s64 	%rd7, %rd3, %rd6;
	ld.global.f64 	%fd2, [%rd7];
	ld.global.f64 	%fd3, [%rd7+8];
	ld.global.f64 	%fd4, [%rd7+-8];
	add.f64 	%fd5, %fd3, %fd4;
	fma.rn.f64 	%fd6, %fd2, 0dC010000000000000, %fd5;
	cvt.s64.s32 	%rd8, %r2;
	mul.wide.s32 	%rd9, %r2, 8;
	add.s64 	%rd10, %rd7, %rd9;
	ld.global.f64 	%fd7, [%rd10+16];
	add.f64 	%fd8, %fd7, %fd6;
	sub.s64 	%rd11, %rd5, %rd8;
	shl.b64 	%rd12, %rd11, 3;
	add.s64 	%rd13, %rd3, %rd12;
	ld.global.f64 	%fd9, [%rd13+-16];
	add.f64 	%fd10, %fd9, %fd8;
	fma.rn.f64 	%fd11, %fd1, %fd10, %fd2;
	add.s64 	%rd14, %rd4, %rd6;
	st.global.f64 	[%rd14], %fd11;
$L__BB0_2:
	ret;

}
	// .globl	_Z6v1_ODEPdS_S_diiddddddd
.visible .entry _Z6v1_ODEPdS_S_diiddddddd(
	.param .u64 .ptr .align 1 _Z6v1_ODEPdS_S_diiddddddd_param_0,
	.param .u64 .ptr .align 1 _Z6v1_ODEPdS_S_diiddddddd_param_1,
	.param .u64 .ptr .align 1 _Z6v1_ODEPdS_S_diiddddddd_param_2,
	.param .f64 _Z6v1_ODEPdS_S_diiddddddd_param_3,
	.param .u32 _Z6v1_ODEPdS_S_diiddddddd_param_4,
	.param .u32 _Z6v1_ODEPdS_S_diiddddddd_param_5,
	.param .f64 _Z6v1_ODEPdS_S_diiddddddd_param_6,
	.param .f64 _Z6v1_ODEPdS_S_diiddddddd_param_7,
	.param .f64 _Z6v1_ODEPdS_S_diiddddddd_param_8,
	.param .f64 _Z6v1_ODEPdS_S_diiddddddd_param_9,
	.param .f64 _Z6v1_ODEPdS_S_diiddddddd_param_10,
	.param .f64 _Z6v1_ODEPdS_S_diiddddddd_param_11,
	.param .f64 _Z6v1_ODEPdS_S_diiddddddd_param_12
)
{
	.reg .pred 	%p<4>;
	.reg .b32 	%r<15>;
	.reg .b64 	%rd<8>;
	.reg .b64 	%fd<31>;

	ld.param.u64 	%rd1, [_Z6v1_ODEPdS_S_diiddddddd_param_0];
	ld.param.u64 	%rd2, [_Z6v1_ODEPdS_S_diiddddddd_param_2];
	ld.param.u32 	%r2, [_Z6v1_ODEPdS_S_diiddddddd_param_4];
	ld.param.u32 	%r3, [_Z6v1_ODEPdS_S_diiddddddd_param_5];
	ld.param.f64 	%fd1, [_Z6v1_ODEPdS_S_diiddddddd_param_6];
	ld.param.f64 	%fd2, [_Z6v1_ODEPdS_S_diiddddddd_param_7];
	ld.param.f64 	%fd3, [_Z6v1_ODEPdS_S_diiddddddd_param_8];
	ld.param.f64 	%fd4, [_Z6v1_ODEPdS_S_diiddddddd_param_9];
	ld.param.f64 	%fd5, [_Z6v1_ODEPdS_S_diiddddddd_param_10];
	ld.param.f64 	%fd6, [_Z6v1_ODEPdS_S_diiddddddd_param_11];
	ld.param.f64 	%fd7, [_Z6v1_ODEPdS_S_diiddddddd_param_12];
	mov.u32 	%r4, %ctaid.x;
	mov.u32 	%r5, %ntid.x;
	mov.u32 	%r6, %tid.x;
	mad.lo.s32 	%r7, %r4, %r5, %r6;
	add.s32 	%r8, %r7, 1;
	mov.u32 	%r9, %ctaid.y;
	mov.u32 	%r10, %ntid.y;
	mov.u32 	%r11, %tid.y;
	mad.lo.s32 	%r12, %r9, %r10, %r11;
	add.s32 	%r13, %r3, 2;
	mad.lo.s32 	%r14, %r13, %r12, %r13;
	add.s32 	%r1, %r14, %r8;
	setp.ge.s32 	%p1, %r12, %r3;
	setp.gt.s32 	%p2, %r8, %r2;
	or.pred  	%p3, %p2, %p1;
	@%p3 bra 	$L__BB1_2;
	cvta.to.global.u64 	%rd3, %rd1;
	cvta.to.global.u64 	%rd4, %rd2;
	mul.wide.s32 	%rd5, %r1, 8;
	add.s64 	%rd6, %rd3, %rd5;
	ld.global.f64 	%fd8, [%rd6];
	mul.f64 	%fd9, %fd1, %fd8;
	sub.f64 	%fd10, %fd8, %fd3;
	mul.f64 	%fd11, %fd9, %fd10;
	add.f64 	%fd12, %fd8, 0dBFF0000000000000;
	mul.f64 	%fd13, %fd12, %fd11;
	add.s64 	%rd7, %rd4, %rd5;
	ld.global.f64 	%fd14, [%rd7];
	fma.rn.f64 	%fd15, %fd8, %fd14, %fd13;
	mul.f64 	%fd16, %fd2, %fd15;
	sub.f64 	%fd17, %fd8, %fd16;
	st.global.f64 	[%rd6], %fd17;
	ld.global.f64 	%fd18, [%rd7];
	mul.f64 	%fd19, %fd5, %fd18;
	add.f64 	%fd20, %fd6, %fd17;
	div.rn.f64 	%fd21, %fd19, %fd20;
	add.f64 	%fd22, %fd4, %fd21;
	mul.f64 	%fd23, %fd2, %fd22;
	neg.f64 	%fd24, %fd18;
	mul.f64 	%fd25, %fd1, %fd17;
	sub.f64 	%fd26, %fd17, %fd7;
	add.f64 	%fd27, %fd26, 0dBFF0000000000000;
	mul.f64 	%fd28, %fd25, %fd27;
	sub.f64 	%fd29, %fd24, %fd28;
	fma.rn.f64 	%fd30, %fd29, %fd23, %fd18;
	st.global.f64 	[%rd7], %fd30;
$L__BB1_2:
	ret;

}
	// .globl	_Z9v2_kernelPdS_S_diiddddddd
.visible .entry _Z9v2_kernelPdS_S_diiddddddd(
	.param .u64 .ptr .align 1 _Z9v2_kernelPdS_S_diiddddddd_param_0,
	.param .u64 .ptr .align 1 _Z9v2_kernelPdS_S_diiddddddd_param_1,
	.param .u64 .ptr .align 1 _Z9v2_kernelPdS_S_diiddddddd_param_2,
	.param .f64 _Z9v2_kernelPdS_S_diiddddddd_param_3,
	.param .u32 _Z9v2_kernelPdS_S_diiddddddd_param_4,
	.param .u32 _Z9v2_kernelPdS_S_diiddddddd_param_5,
	.param .f64 _Z9v2_kernelPdS_S_diiddddddd_param_6,
	.param .f64 _Z9v2_kernelPdS_S_diiddddddd_param_7,
	.param .f64 _Z9v2_kernelPdS_S_diiddddddd_param_8,
	.param .f64 _Z9v2_kernelPdS_S_diiddddddd_param_9,
	.param .f64 _Z9v2_kernelPdS_S_diiddddddd_param_10,
	.param .f64 _Z9v2_kernelPdS_S_diiddddddd_param_11,
	.param .f64 _Z9v2_kernelPdS_S_diiddddddd_param_12
)
{
	.reg .pred 	%p<4>;
	.reg .b32 	%r<15>;
	.reg .b64 	%rd<20>;
	.reg .b64 	%fd<42>;

	ld.param.u64 	%rd2, [_Z9v2_kernelPdS_S_diiddddddd_param_1];
	ld.param.f64 	%fd1, [_Z9v2_kernelPdS_S_diiddddddd_param_3];
	ld.param.u32 	%r3, [_Z9v2_kernelPdS_S_diiddddddd_param_4];
	ld.param.u32 	%r2, [_Z9v2_kernelPdS_S_diiddddddd_param_5];
	ld.param.f64 	%fd2, [_Z9v2_kernelPdS_S_diiddddddd_param_6];
	ld.param.f64 	%fd3, [_Z9v2_kernelPdS_S_diiddddddd_param_7];
	ld.param.f64 	%fd4, [_Z9v2_kernelPdS_S_diiddddddd_param_8];
	ld.param.f64 	%fd5, [_Z9v2_kernelPdS_S_diiddddddd_param_9];
	ld.param.f64 	%fd6, [_Z9v2_kernelPdS_S_diiddddddd_param_10];
	ld.param.f64 	%fd7, [_Z9v2_kernelPdS_S_diiddddddd_param_11];
	ld.param.f64 	%fd8, [_Z9v2_kernelPdS_S_diiddddddd_param_12];
	mov.u32 	%r4, %ctaid.x;
	mov.u32 	%r5, %ntid.x;
	mov.u32 	%r6, %tid.x;
	mad.lo.s32 	%r7, %r4, %r5, %r6;
	add.s32 	%r8, %r7, 1;
	mov.u32 	%r9, %ctaid.y;
	mov.u32 	%r10, %ntid.y;
	mov.u32 	%r11, %tid.y;
	mad.lo.s32 	%r12, %r9, %r10, %r11;
	add.s32 	%r13, %r2, 2;
	mad.lo.s32 	%r14, %r13, %r12, %r13;
	add.s32 	%r1, %r14, %r8;
	setp.ge.s32 	%p1, %r12, %r2;
	setp.gt.s32 	%p2, %r8, %r3;
	or.pred  	%p3, %p2, %p1;
	@%p3 bra 	$L__BB2_2;
	ld.param.u64 	%rd19, [_Z9v2_kernelPdS_S_diiddddddd_param_2];
	ld.param.u64 	%rd18, [_Z9v2_kernelPdS_S_diiddddddd_param_0];
	cvta.to.global.u64 	%rd4, %rd2;
	cvta.to.global.u64 	%rd5, %rd18;
	cvta.to.global.u64 	%rd6, %rd19;
	cvt.s64.s32 	%rd7, %r1;
	mul.wide.s32 	%rd8, %r1, 8;
	add.s64 	%rd9, %rd4, %rd8;
	ld.global.f64 	%fd9, [%rd9];
	ld.global.f64 	%fd10, [%rd9+8];
	ld.global.f64 	%fd11, [%rd9+-8];
	add.f64 	%fd12, %fd10, %fd11;
	fma.rn.f64 	%fd13, %fd9, 0dC010000000000000, %fd12;
	cvt.s64.s32 	%rd10, %r2;
	mul.wide.s32 	%rd11, %r2, 8;
	add.s64 	%rd12, %rd9, %rd11;
	ld.global.f64 	%fd14, [%rd12+16];
	add.f64 	%fd15, %fd14, %fd13;
	sub.s64 	%rd13, %rd7, %rd10;
	shl.b64 	%rd14, %rd13, 3;
	add.s64 	%rd15, %rd4, %rd14;
	ld.global.f64 	%fd16, [%rd15+-16];
	add.f64 	%fd17, %fd16, %fd15;
	fma.rn.f64 	%fd18, %fd1, %fd17, %fd9;
	add.s64 	%rd16, %rd5, %rd8;
	st.global.f64 	[%rd16], %fd18;
	bar.sync 	0;
	ld.global.f64 	%fd19, [%rd16];
	mul.f64 	%fd20, %fd2, %fd19;
	sub.f64 	%fd21, %fd19, %fd4;
	mul.f64 	%fd22, %fd20, %fd21;
	add.f64 	%fd23, %fd19, 0dBFF0000000000000;
	mul.f64 	%fd24, %fd23, %fd22;
	add.s64 	%rd17, %rd6, %rd8;
	ld.global.f64 	%fd25, [%rd17];
	fma.rn.f64 	%fd26, %fd19, %fd25, %fd24;
	mul.f64 	%fd27, %fd3, %fd26;
	sub.f64 	%fd28, %fd19, %fd27;
	st.global.f64 	[%rd16], %fd28;
	ld.global.f64 	%fd29, [%rd17];
	mul.f64 	%fd30, %fd6, %fd29;
	add.f64 	%fd31, %fd7, %fd28;
	div.rn.f64 	%fd32, %fd30, %fd31;
	add.f64 	%fd33, %fd5, %fd32;
	mul.f64 	%fd34, %fd3, %fd33;
	neg.f64 	%fd35, %fd29;
	mul.f64 	%fd36, %fd2, %fd28;
	sub.f64 	%fd37, %fd28, %fd8;
	add.f64 	%fd38, %fd37, 0dBFF0000000000000;
	mul.f64 	%fd39, %fd36, %fd38;
	sub.f64 	%fd40, %fd35, %fd39;
	fma.rn.f64 	%fd41, %fd40, %fd34, %fd29;
	st.global.f64 	[%rd17], %fd41;
$L__BB2_2:
	ret;

}
	// .globl	_Z9v3_kernelPdS_S_diiddddddd
.visible .entry _Z9v3_kernelPdS_S_diiddddddd(
	.param .u64 .ptr .align 1 _Z9v3_kernelPdS_S_diiddddddd_param_0,
	.param .u64 .ptr .align 1 _Z9v3_kernelPdS_S_diiddddddd_param_1,
	.param .u64 .ptr .align 1 _Z9v3_kernelPdS_S_diiddddddd_param_2,
	.param .f64 _Z9v3_kernelPdS_S_diiddddddd_param_3,
	.param .u32 _Z9v3_kernelPdS_S_diiddddddd_param_4,
	.param .u32 _Z9v3_kernelPdS_S_diiddddddd_param_5,
	.param .f64 _Z9v3_kernelPdS_S_diiddddddd_param_6,
	.param .f64 _Z9v3_kernelPdS_S_diiddddddd_param_7,
	.param .f64 _Z9v3_kernelPdS_S_diiddddddd_param_8,
	.param .f64 _Z9v3_kernelPdS_S_diiddddddd_param_9,
	.param .f64 _Z9v3_kernelPdS_S_diiddddddd_param_10,
	.param .f64 _Z9v3_kernelPdS_S_diiddddddd_param_11,
	.param .f64 _Z9v3_kernelPdS_S_diiddddddd_param_12
)
{
	.reg .pred 	%p<4>;
	.reg .b32 	%r<15>;
	.reg .b64 	%rd<20>;
	.reg .b64 	%fd<41>;

	ld.param.u64 	%rd2, [_Z9v3_kernelPdS_S_diiddddddd_param_1];
	ld.param.f64 	%fd1, [_Z9v3_kernelPdS_S_diiddddddd_param_3];
	ld.param.u32 	%r3, [_Z9v3_kernelPdS_S_diiddddddd_param_4];
	ld.param.u32 	%r2, [_Z9v3_kernelPdS_S_diiddddddd_param_5];
	ld.param.f64 	%fd2, [_Z9v3_kernelPdS_S_diiddddddd_param_6];
	ld.param.f64 	%fd3, [_Z9v3_kernelPdS_S_diiddddddd_param_7];
	ld.param.f64 	%fd4, [_Z9v3_kernelPdS_S_diiddddddd_param_8];
	ld.param.f64 	%fd5, [_Z9v3_kernelPdS_S_diiddddddd_param_9];
	ld.param.f64 	%fd6, [_Z9v3_kernelPdS_S_diiddddddd_param_10];
	ld.param.f64 	%fd7, [_Z9v3_kernelPdS_S_diiddddddd_param_11];
	ld.param.f64 	%fd8, [_Z9v3_kernelPdS_S_diiddddddd_param_12];
	mov.u32 	%r4, %ctaid.x;
	mov.u32 	%r5, %ntid.x;
	mov.u32 	%r6, %tid.x;
	mad.lo.s32 	%r7, %r4, %r5, %r6;
	add.s32 	%r8, %r7, 1;
	mov.u32 	%r9, %ctaid.y;
	mov.u32 	%r10, %ntid.y;
	mov.u32 	%r11, %tid.y;
	mad.lo.s32 	%r12, %r9, %r10, %r11;
	add.s32 	%r13, %r2, 2;
	mad.lo.s32 	%r14, %r13, %r12, %r13;
	add.s32 	%r1, %r14, %r8;
	setp.ge.s32 	%p1, %r12, %r2;
	setp.gt.s32 	%p2, %r8, %r3;
	or.pred  	%p3, %p2, %p1;
	@%p3 bra 	$L__BB3_2;
	ld.param.u64 	%rd19, [_Z9v3_kernelPdS_S_diiddddddd_param_2];
	ld.param.u64 	%rd18, [_Z9v3_kernelPdS_S_diiddddddd_param_0];
	cvta.to.global.u64 	%rd4, %rd2;
	cvta.to.global.u64 	%rd5, %rd18;
	cvta.to.global.u64 	%rd6, %rd19;
	cvt.s64.s32 	%rd7, %r1;
	mul.wide.s32 	%rd8, %r1, 8;
	add.s64 	%rd9, %rd4, %rd8;
	ld.global.f64 	%fd9, [%rd9];
	ld.global.f64 	%fd10, [%rd9+8];
	ld.global.f64 	%fd11, [%rd9+-8];
	add.f64 	%fd12, %fd10, %fd11;
	fma.rn.f64 	%fd13, %fd9, 0dC010000000000000, %fd12;
	cvt.s64.s32 	%rd10, %r2;
	mul.wide.s32 	%rd11, %r2, 8;
	add.s64 	%rd12, %rd9, %rd11;
	ld.global.f64 	%fd14, [%rd12+16];
	add.f64 	%fd15, %fd14, %fd13;
	sub.s64 	%rd13, %rd7, %rd10;
	shl.b64 	%rd14, %rd13, 3;
	add.s64 	%rd15, %rd4, %rd14;
	ld.global.f64 	%fd16, [%rd15+-16];
	add.f64 	%fd17, %fd16, %fd15;
	fma.rn.f64 	%fd18, %fd1, %fd17, %fd9;
	add.s64 	%rd16, %rd5, %rd8;
	st.global.f64 	[%rd16], %fd18;
	bar.sync 	0;
	ld.global.f64 	%fd19, [%rd16];
	add.s64 	%rd17, %rd6, %rd8;
	ld.global.f64 	%fd20, [%rd17];
	mul.f64 	%fd21, %fd2, %fd19;
	sub.f64 	%fd22, %fd19, %fd4;
	mul.f64 	%fd23, %fd21, %fd22;
	add.f64 	%fd24, %fd19, 0dBFF0000000000000;
	mul.f64 	%fd25, %fd24, %fd23;
	fma.rn.f64 	%fd26, %fd19, %fd20, %fd25;
	mul.f64 	%fd27, %fd3, %fd26;
	sub.f64 	%fd28, %fd19, %fd27;
	st.global.f64 	[%rd16], %fd28;
	mul.f64 	%fd29, %fd6, %fd20;
	add.f64 	%fd30, %fd7, %fd28;
	div.rn.f64 	%fd31, %fd29, %fd30;
	add.f64 	%fd32, %fd5, %fd31;
	mul.f64 	%fd33, %fd3, %fd32;
	neg.f64 	%fd34, %fd20;
	mul.f64 	%fd35, %fd2, %fd28;
	sub.f64 	%fd36, %fd28, %fd8;
	add.f64 	%fd37, %fd36, 0dBFF0000000000000;
	mul.f64 	%fd38, %fd35, %fd37;
	sub.f64 	%fd39, %fd34, %fd38;
	fma.rn.f64 	%fd40, %fd33, %fd39, %fd20;
	st.global.f64 	[%rd17], %fd40;
$L__BB3_2:
	ret;

}
	// .globl	_Z9v4_kernelPdS_S_diidddddddii
.visible .entry _Z9v4_kernelPdS_S_diidddddddii(
	.param .u64 .ptr .align 1 _Z9v4_kernelPdS_S_diidddddddii_param_0,
	.param .u64 .ptr .align 1 _Z9v4_kernelPdS_S_diidddddddii_param_1,
	.param .u64 .ptr .align 1 _Z9v4_kernelPdS_S_diidddddddii_param_2,
	.param .f64 _Z9v4_kernelPdS_S_diidddddddii_param_3,
	.param .u32 _Z9v4_kernelPdS_S_diidddddddii_param_4,
	.param .u32 _Z9v4_kernelPdS_S_diidddddddii_param_5,
	.param .f64 _Z9v4_kernelPdS_S_diidddddddii_param_6,
	.param .f64 _Z9v4_kernelPdS_S_diidddddddii_param_7,
	.param .f64 _Z9v4_kernelPdS_S_diidddddddii_param_8,
	.param .f64 _Z9v4_kernelPdS_S_diidddddddii_param_9,
	.param .f64 _Z9v4_kernelPdS_S_diidddddddii_param_10,
	.param .f64 _Z9v4_kernelPdS_S_diidddddddii_param_11,
	.param .f64 _Z9v4_kernelPdS_S_diidddddddii_param_12,
	.param .u32 _Z9v4_kernelPdS_S_diidddddddii_param_13,
	.param .u32 _Z9v4_kernelPdS_S_diidddddddii_param_14
)
{
	.reg .pred 	%p<6>;
	.reg .b32 	%r<38>;
	.reg .b64 	%rd<23>;
	.reg .b64 	%fd<45>;

	ld.param.u64 	%rd6, [_Z9v4_kernelPdS_S_diidddddddii_param_1];
	ld.param.f64 	%fd1, [_Z9v4_kernelPdS_S_diidddddddii_param_3];
	ld.param.u32 	%r10, [_Z9v4_kernelPdS_S_diidddddddii_param_4];
	ld.param.u32 	%r11, [_Z9v4_kernelPdS_S_diidddddddii_param_5];
	ld.param.f64 	%fd2, [_Z9v4_kernelPdS_S_diidddddddii_param_6];
	ld.param.f64 	%fd3, [_Z9v4_kernelPdS_S_diidddddddii_param_7];
	ld.param.f64 	%fd4, [_Z9v4_kernelPdS_S_diidddddddii_param_8];
	ld.param.f64 	%fd5, [_Z9v4_kernelPdS_S_diidddddddii_param_9];
	ld.param.f64 	%fd6, [_Z9v4_kernelPdS_S_diidddddddii_param_10];
	ld.param.f64 	%fd7, [_Z9v4_kernelPdS_S_diidddddddii_param_11];
	ld.param.f64 	%fd8, [_Z9v4_kernelPdS_S_diidddddddii_param_12];
	ld.param.u32 	%r12, [_Z9v4_kernelPdS_S_diidddddddii_param_13];
	ld.param.u32 	%r13, [_Z9v4_kernelPdS_S_diidddddddii_param_14];
	cvta.to.global.u64 	%rd1, %rd6;
	mov.u32 	%r14, %ntid.x;
	add.s32 	%r1, %r14, 2;
	mov.u32 	%r15, %ctaid.x;
	mov.u32 	%r16, %tid.x;
	mad.lo.s32 	%r17, %r15, %r14, %r16;
	add.s32 	%r2, %r17, 1;
	mov.u32 	%r18, %ctaid.y;
	mov.u32 	%r19, %ntid.y;
	mov.u32 	%r3, %tid.y;
	mad.lo.s32 	%r4, %r18, %r19, %r3;
	add.s32 	%r5, %r11, 2;
	mad.lo.s32 	%r20, %r5, %r4, %r5;
	add.s32 	%r21, %r20, %r2;
	mad.lo.s32 	%r6, %r1, %r3, %r1;
	add.s32 	%r7, %r16, %r6;
	cvt.s64.s32 	%rd2, %r21;
	mul.wide.s32 	%rd7, %r21, 8;
	add.s64 	%rd3, %rd1, %rd7;
	ld.global.f64 	%fd9, [%rd3];
	shl.b32 	%r22, %r7, 3;
	mov.u32 	%r23, shared_E_prev;
	add.s32 	%r8, %r23, %r22;
	st.shared.f64 	[%r8+8], %fd9;
	setp.ne.s32 	%p1, %r16, 0;
	@%p1 bra 	$L__BB4_2;
	ld.global.f64 	%fd10, [%rd3+-8];
	shl.b32 	%r24, %r6, 3;
	mov.u32 	%r25, shared_E_prev;
	add.s32 	%r26, %r25, %r24;
	st.shared.f64 	[%r26], %fd10;
	mul.wide.s32 	%rd8, %r12, 8;
	add.s64 	%rd9, %rd3, %rd8;
	ld.global.f64 	%fd11, [%rd9];
	shl.b32 	%r27, %r12, 3;
	add.s32 	%r28, %r8, %r27;
	st.shared.f64 	[%r28+8], %fd11;
$L__BB4_2:
	setp.ne.s32 	%p2, %r3, 0;
	sub.s32 	%r29, %r7, %r1;
	shl.b32 	%r30, %r29, 3;
	mov.u32 	%r31, shared_E_prev;
	add.s32 	%r9, %r31, %r30;
	@%p2 bra 	$L__BB4_4;
	cvt.s64.s32 	%rd10, %r11;
	sub.s64 	%rd11, %rd2, %rd10;
	shl.b64 	%rd12, %rd11, 3;
	add.s64 	%rd13, %rd1, %rd12;
	ld.global.f64 	%fd12, [%rd13+-16];
	st.shared.f64 	[%r9+8], %fd12;
	mul.lo.s32 	%r32, %r13, %r5;
	mul.wide.s32 	%rd14, %r32, 8;
	add.s64 	%rd15, %rd3, %rd14;
	ld.global.f64 	%fd13, [%rd15];
	mul.lo.s32 	%r33, %r13, %r1;
	shl.b32 	%r34, %r33, 3;
	add.s32 	%r35, %r8, %r34;
	st.shared.f64 	[%r35+8], %fd13;
$L__BB4_4:
	bar.sync 	0;
	setp.ge.s32 	%p3, %r4, %r11;
	setp.gt.s32 	%p4, %r2, %r10;
	or.pred  	%p5, %p4, %p3;
	@%p5 bra 	$L__BB4_6;
	ld.param.u64 	%rd22, [_Z9v4_kernelPdS_S_diidddddddii_param_2];
	ld.param.u64 	%rd21, [_Z9v4_kernelPdS_S_diidddddddii_param_0];
	ld.shared.f64 	%fd14, [%r8+8];
	ld.shared.f64 	%fd15, [%r8+16];
	ld.shared.f64 	%fd16, [%r8];
	add.f64 	%fd17, %fd15, %fd16;
	fma.rn.f64 	%fd18, %fd14, 0dC010000000000000, %fd17;
	shl.b32 	%r36, %r1, 3;
	add.s32 	%r37, %r8, %r36;
	ld.shared.f64 	%fd19, [%r37+8];
	add.f64 	%fd20, %fd19, %fd18;
	ld.shared.f64 	%fd21, [%r9+8];
	add.f64 	%fd22, %fd21, %fd20;
	fma.rn.f64 	%fd23, %fd1, %fd22, %fd14;
	cvta.to.global.u64 	%rd16, %rd22;
	shl.b64 	%rd17, %rd2, 3;
	add.s64 	%rd18, %rd16, %rd17;
	ld.global.f64 	%fd24, [%rd18];
	bar.sync 	0;
	mul.f64 	%fd25, %fd2, %fd23;
	sub.f64 	%fd26, %fd23, %fd4;
	mul.f64 	%fd27, %fd25, %fd26;
	add.f64 	%fd28, %fd23, 0dBFF0000000000000;
	mul.f64 	%fd29, %fd28, %fd27;
	fma.rn.f64 	%fd30, %fd24, %fd23, %fd29;
	mul.f64 	%fd31, %fd3, %fd30;
	sub.f64 	%fd32, %fd23, %fd31;
	mul.f64 	%fd33, %fd6, %fd24;
	add.f64 	%fd34, %fd7, %fd32;
	div.rn.f64 	%fd35, %fd33, %fd34;
	add.f64 	%fd36, %fd5, %fd35;
	mul.f64 	%fd37, %fd3, %fd36;
	neg.f64 	%fd38, %fd24;
	mul.f64 	%fd39, %fd2, %fd32;
	sub.f64 	%fd40, %fd32, %fd8;
	add.f64 	%fd41, %fd40, 0dBFF0000000000000;
	mul.f64 	%fd42, %fd39, %fd41;
	sub.f64 	%fd43, %fd38, %fd42;
	fma.rn.f64 	%fd44, %fd37, %fd43, %fd24;
	cvta.to.global.u64 	%rd19, %rd21;
	add.s64 	%rd20, %rd19, %rd17;
	st.global.f64 	[%rd20], %fd32;
	st.global.f64 	[%rd18], %fd44;
$L__BB4_6:
	ret;

}
	// .globl	_Z12halos_kernelPdi
.visible .entry _Z12halos_kernelPdi(
	.param .u64 .ptr .align 1 _Z12halos_kernelPdi_param_0,
	.param .u32 _Z12halos_kernelPdi_param_1
)
{
	.reg .b32 	%r<9>;
	.reg .b64 	%rd<18>;
	.reg .b64 	%fd<5>;

	ld.param.u64 	%rd1, [_Z12halos_kernelPdi_param_0];
	ld.param.u32 	%r1, [_Z12halos_kernelPdi_param_1];
	cvta.to.global.u64 	%rd2, %rd1;
	mov.u32 	%r2, %tid.x;
	add.s32 	%r3, %r1, 2;
	shl.b32 	%r4, %r3, 1;
	cvt.s64.s32 	%rd3, %r4;
	cvt.u64.u32 	%rd4, %r2;
	add.s64 	%rd5, %rd3, %rd4;
	shl.b64 	%rd6, %rd5, 3;
	add.s64 	%rd7, %rd2, %rd6;
	ld.global.f64 	%fd1, [%rd7+8];
	mul.wide.u32 	%rd8, %r2, 8;
	add.s64 	%rd9, %rd2, %rd8;
	st.global.f64 	[%rd9+8], %fd1;
	add.s32 	%r5, %r1, -1;
	mul.lo.s32 	%r6, %r5, %r3;
	mul.wide.s32 	%rd10, %r6, 8;
	add.s64 	%rd11, %rd9, %rd10;
	ld.global.f64 	%fd2, [%rd11+8];
	add.s32 	%r7, %r6, %r4;
	mul.wide.s32 	%rd12, %r7, 8;
	add.s64 	%rd13, %rd9, %rd12;
	st.global.f64 	[%rd13+8], %fd2;
	mad.lo.s32 	%r8, %r3, %r2, %r3;
	mul.wide.s32 	%rd14, %r8, 8;
	add.s64 	%rd15, %rd2, %rd14;
	ld.global.f64 	%fd3, [%rd15+16];
	st.global.f64 	[%rd15], %fd3;
	mul.wide.s32 	%rd16, %r1, 8;
	add.s64 	%rd17, %rd15, %rd16;
	ld.global.f64 	%fd4, [%rd17+-8];
	st.global.f64 	[%rd17+8], %fd4;
	ret;

}


// ===== COMPILED SASS (sm_100) =====

	.target	sm_100

	.elftype	@"ET_EXEC"


//--------------------- .note.nv.tkinfo           --------------------------
	.section	.note.nv.tkinfo,"",@"SHT_NOTE"
	.sectionflags	@"SHF_NOTE_NV_TKINFO"
	.tkinfo
        /*0018*/ 	.word	0x00000002
        /*0030*/ 	.string	""
        /*0030*/ 	.string	"ptxas"
        /*0030*/ 	.string	"Cuda compilation tools, release 13.0, V13.0.88"
        /*0030*/ 	.string	"Build cuda_13.0.r13.0/compiler.36424714_0"
        /*0030*/ 	.string	"-arch sm_100 -m 64 "



//--------------------- .note.nv.cuinfo           --------------------------
	.section	.note.nv.cuinfo,"",@"SHT_NOTE"
	.sectionflags	@"SHF_NOTE_NV_CUINFO"
        /*0018*/ 	.short	0x0002
        /*001a*/ 	.short	0x0064
        /*001c*/ 	.short	0x0082
	.zero		2


//--------------------- .nv.info                  --------------------------
	.section	.nv.info,"",@"SHT_CUDA_INFO"
	.align	4


	//----- nvinfo : EIATTR_REGCOUNT
	.align		4
        /*0000*/ 	.byte	0x04, 0x2f
        /*0002*/ 	.short	(.L_1 - .L_0)
	.align		4
.L_0:
        /*0004*/ 	.word	index@(_Z6v1_PDEPdS_S_diiddddddd)
        /*0008*/ 	.word	0x00000011


	//----- nvinfo : EIATTR_FRAME_SIZE
	.align		4
.L_1:
        /*000c*/ 	.byte	0x04, 0x11
        /*000e*/ 	.short	(.L_3 - .L_2)
	.align		4
.L_2:
        /*0010*/ 	.word	index@(_Z6v1_PDEPdS_S_diiddddddd)
        /*0014*/ 	.word	0x00000000


	//----- nvinfo : EIATTR_REGCOUNT
	.align		4
.L_3:
        /*0018*/ 	.byte	0x04, 0x2f
        /*001a*/ 	.short	(.L_5 - .L_4)
	.align		4
.L_4:
        /*001c*/ 	.word	index@(_Z6v1_ODEPdS_S_diiddddddd)
        /*0020*/ 	.word	0x0000001d


	//----- nvinfo : EIATTR_FRAME_SIZE
	.align		4
.L_5:
        /*0024*/ 	.byte	0x04, 0x11
        /*0026*/ 	.short	(.L_7 - .L_6)
	.align		4
.L_6:
        /*0028*/ 	.word	index@($__internal_3_$__cuda_sm20_div_rn_f64_full)
        /*002c*/ 	.word	0x00000000


	//----- nvinfo : EIATTR_FRAME_SIZE
	.align		4
.L_7:
        /*0030*/ 	.byte	0x04, 0x11
        /*0032*/ 	.short	(.L_9 - .L_8)
	.align		4
.L_8:
        /*0034*/ 	.word	index@(_Z6v1_ODEPdS_S_diiddddddd)
        /*0038*/ 	.word	0x00000000


	//----- nvinfo : EIATTR_REGCOUNT
	.align		4
.L_9:
        /*003c*/ 	.byte	0x04, 0x2f
        /*003e*/ 	.short	(.L_11 - .L_10)
	.align		4
.L_10:
        /*0040*/ 	.word	index@(_Z9v2_kernelPdS_S_diiddddddd)
        /*0044*/ 	.word	0x0000001d


	//----- nvinfo : EIATTR_FRAME_SIZE
	.align		4
.L_11:
        /*0048*/ 	.byte	0x04, 0x11
        /*004a*/ 	.short	(.L_13 - .L_12)
	.align		4
.L_12:
        /*004c*/ 	.word	index@($__internal_2_$__cuda_sm20_div_rn_f64_full)
        /*0050*/ 	.word	0x00000000


	//----- nvinfo : EIATTR_FRAME_SIZE
	.align		4
.L_13:
        /*0054*/ 	.byte	0x04, 0x11
        /*0056*/ 	.short	(.L_15 - .L_14)
	.align		4
.L_14:
        /*0058*/ 	.word	index@(_Z9v2_kernelPdS_S_diiddddddd)
        /*005c*/ 	.word	0x00000000


	//----- nvinfo : EIATTR_REGCOUNT
	.align		4
.L_15:
        /*0060*/ 	.byte	0x04, 0x2f
        /*0062*/ 	.short	(.L_17 - .L_16)
	.align		4
.L_16:
        /*0064*/ 	.word	index@(_Z9v3_kernelPdS_S_diiddddddd)
        /*0068*/ 	.word	0x0000001d


	//----- nvinfo : EIATTR_FRAME_SIZE
	.align		4
.L_17:
        /*006c*/ 	.byte	0x04, 0x11
        /*006e*/ 	.short	(.L_19 - .L_18)
	.align		4
.L_18:
        /*0070*/ 	.word	index@($__internal_1_$__cuda_sm20_div_rn_f64_full)
        /*0074*/ 	.word	0x00000000


	//----- nvinfo : EIATTR_FRAME_SIZE
	.align		4
.L_19:
        /*0078*/ 	.byte	0x04, 0x11
        /*007a*/ 	.short	(.L_21 - .L_20)
	.align		4
.L_20:
        /*007c*/ 	.word	index@(_Z9v3_kernelPdS_S_diiddddddd)
        /*0080*/ 	.word	0x00000000


	//----- nvinfo : EIATTR_REGCOUNT
	.align		4
.L_21:
        /*0084*/ 	.byte	0x04, 0x2f
        /*0086*/ 	.short	(.L_23 - .L_22)
	.align		4
.L_22:
        /*0088*/ 	.word	index@(_Z9v4_kernelPdS_S_diidddddddii)
        /*008c*/ 	.word	0x0000001e


	//----- nvinfo : EIATTR_FRAME_SIZE
	.align		4
.L_23:
        /*0090*/ 	.byte	0x04, 0x11
        /*0092*/ 	.short	(.L_25 - .L_24)
	.align		4
.L_24:
        /*0094*/ 	.word	index@($__internal_0_$__cuda_sm20_div_rn_f64_full)
        /*0098*/ 	.word	0x00000000


	//----- nvinfo : EIATTR_FRAME_SIZE
	.align		4
.L_25:
        /*009c*/ 	.byte	0x04, 0x11
        /*009e*/ 	.short	(.L_27 - .L_26)
	.align		4
.L_26:
        /*00a0*/ 	.word	index@(_Z9v4_kernelPdS_S_diidddddddii)
        /*00a4*/ 	.word	0x00000000


	//----- nvinfo : EIATTR_REGCOUNT
	.align		4
.L_27:
        /*00a8*/ 	.byte	0x04, 0x2f
        /*00aa*/ 	.short	(.L_29 - .L_28)
	.align		4
.L_28:
        /*00ac*/ 	.word	index@(_Z12halos_kernelPdi)
        /*00b0*/ 	.word	0x00000014


	//----- nvinfo : EIATTR_FRAME_SIZE
	.align		4
.L_29:
        /*00b4*/ 	.byte	0x04, 0x11
        /*00b6*/ 	.short	(.L_31 - .L_30)
	.align		4
.L_30:
        /*00b8*/ 	.word	index@(_Z12halos_kernelPdi)
        /*00bc*/ 	.word	0x00000000


	//----- nvinfo : EIATTR_MIN_STACK_SIZE
	.align		4
.L_31:
        /*00c0*/ 	.byte	0x04, 0x12
        /*00c2*/ 	.short	(.L_33 - .L_32)
	.align		4
.L_32:
        /*00c4*/ 	.word	index@(_Z12halos_kernelPdi)
        /*00c8*/ 	.word	0x00000000


	//----- nvinfo : EIATTR_MIN_STACK_SIZE
	.align		4
.L_33:
        /*00cc*/ 	.byte	0x04, 0x12
        /*00ce*/ 	.short	(.L_35 - .L_34)
	.align		4
.L_34:
        /*00d0*/ 	.word	index@(_Z9v4_kernelPdS_S_diidddddddii)
        /*00d4*/ 	.word	0x00000000


	//----- nvinfo : EIATTR_MIN_STACK_SIZE
	.align		4
.L_35:
        /*00d8*/ 	.byte	0x04, 0x12
        /*00da*/ 	.short	(.L_37 - .L_36)
	.align		4
.L_36:
        /*00dc*/ 	.word	index@(_Z9v3_kernelPdS_S_diiddddddd)
        /*00e0*/ 	.word	0x00000000


	//----- nvinfo : EIATTR_MIN_STACK_SIZE
	.align		4
.L_37:
        /*00e4*/ 	.byte	0x04, 0x12
        /*00e6*/ 	.short	(.L_39 - .L_38)
	.align		4
.L_38:
        /*00e8*/ 	.word	index@(_Z9v2_kernelPdS_S_diiddddddd)
        /*00ec*/ 	.word	0x00000000


	//----- nvinfo : EIATTR_MIN_STACK_SIZE
	.align		4
.L_39:
        /*00f0*/ 	.byte	0x04, 0x12
        /*00f2*/ 	.short	(.L_41 - .L_40)
	.align		4
.L_40:
        /*00f4*/ 	.word	index@(_Z6v1_ODEPdS_S_diiddddddd)
        /*00f8*/ 	.word	0x00000000


	//----- nvinfo : EIATTR_MIN_STACK_SIZE
	.align		4
.L_41:
        /*00fc*/ 	.byte	0x04, 0x12
        /*00fe*/ 	.short	(.L_43 - .L_42)
	.align		4
.L_42:
        /*0100*/ 	.word	index@(_Z6v1_PDEPdS_S_diiddddddd)
        /*0104*/ 	.word	0x00000000
.L_43:


//--------------------- .nv.compat                --------------------------
	.section	.nv.compat,"",@"SHT_CUDA_COMPAT_INFO"
	.align	4
        /*0000*/ 	.byte	0x02, 0x09, 0x00, 0x00, 0x02, 0x02, 0x01, 0x00, 0x02, 0x05, 0x05, 0x00, 0x03, 0x07, 0x01, 0x01
        /*0010*/ 	.byte	0x02, 0x03, 0x00, 0x00, 0x02, 0x06, 0x01, 0x00, 0x04, 0x0b, 0x08, 0x00, 0x01, 0x00, 0x00, 0x00
        /*0020*/ 	.byte	0x00, 0x00, 0x00, 0x00


//--------------------- .nv.info._Z12halos_kernelPdi --------------------------
	.section	.nv.info._Z12halos_kernelPdi,"",@"SHT_CUDA_INFO"
	.sectionflags	@""
	.align	4


	//----- nvinfo : EIATTR_CUDA_API_VERSION
	.align		4
        /*0000*/ 	.byte	0x04, 0x37
        /*0002*/ 	.short	(.L_45 - .L_44)
.L_44:
        /*0004*/ 	.word	0x00000082


	//----- nvinfo : EIATTR_KPARAM_INFO
	.align		4
.L_45:
        /*0008*/ 	.byte	0x04, 0x17
        /*000a*/ 	.short	(.L_47 - .L_46)
.L_46:
        /*000c*/ 	.word	0x00000000
        /*0010*/ 	.short	0x0001
        /*0012*/ 	.short	0x0008
        /*0014*/ 	.byte	0x00, 0xf0, 0x11, 0x00


	//----- nvinfo : EIATTR_KPARAM_INFO
	.align		4
.L_47:
        /*0018*/ 	.byte	0x04, 0x17
        /*001a*/ 	.short	(.L_49 - .L_48)
.L_48:
        /*001c*/ 	.word	0x00000000
        /*0020*/ 	.short	0x0000
        /*0022*/ 	.short	0x0000
        /*0024*/ 	.byte	0x00, 0xf5, 0x21, 0x00


	//----- nvinfo : EIATTR_SPARSE_MMA_MASK
	.align		4
.L_49:
        /*0028*/ 	.byte	0x03, 0x50
        /*002a*/ 	.short	0x0000


	//----- nvinfo : EIATTR_MAXREG_COUNT
	.align		4
        /*002c*/ 	.byte	0x03, 0x1b
        /*002e*/ 	.short	0x00ff


	//----- nvinfo : EIATTR_MERCURY_ISA_VERSION
	.align		4
        /*0030*/ 	.byte	0x03, 0x5f
        /*0032*/ 	.short	0x0101


	//----- nvinfo : EIATTR_VRC_CTA_INIT_COUNT
	.align		4
        /*0034*/ 	.byte	0x02, 0x4a
	.zero		1
	.zero		1


	//----- nvinfo : EIATTR_EXIT_INSTR_OFFSETS
	.align		4
        /*0038*/ 	.byte	0x04, 0x1c
        /*003a*/ 	.short	(.L_51 - .L_50)


	//   ....[0]....
.L_50:
        /*003c*/ 	.word	0x000001d0


	//----- nvinfo : EIATTR_CBANK_PARAM_SIZE
	.align		4
.L_51:
        /*0040*/ 	.byte	0x03, 0x19
        /*0042*/ 	.short	0x000c


	//----- nvinfo : EIATTR_PARAM_CBANK
	.align		4
        /*0044*/ 	.byte	0x04, 0x0a
        /*0046*/ 	.short	(.L_53 - .L_52)
	.align		4
.L_52:
        /*0048*/ 	.word	index@(.nv.constant0._Z12halos_kernelPdi)
        /*004c*/ 	.short	0x0380
        /*004e*/ 	.short	0x000c


	//----- nvinfo : EIATTR_SW_WAR
	.align		4
.L_53:
        /*0050*/ 	.byte	0x04, 0x36
        /*0052*/ 	.short	(.L_55 - .L_54)
.L_54:
        /*0054*/ 	.word	0x00000008
.L_55:


//--------------------- .nv.info._Z9v4_kernelPdS_S_diidddddddii --------------------------
	.section	.nv.info._Z9v4_kernelPdS_S_diidddddddii,"",@"SHT_CUDA_INFO"
	.sectionflags	@""
	.align	4


	//----- nvinfo : EIATTR_CUDA_API_VERSION
	.align		4
        /*0000*/ 	.byte	0x04, 0x37
        /*0002*/ 	.short	(.L_57 - .L_56)
.L_56:
        /*0004*/ 	.word	0x00000082


	//----- nvinfo : EIATTR_KPARAM_INFO
	.align		4
.L_57:
        /*0008*/ 	.byte	0x04, 0x17
        /*000a*/ 	.short	(.L_59 - .L_58)
.L_58:
        /*000c*/ 	.word	0x00000000
        /*0010*/ 	.short	0x000e
        /*0012*/ 	.short	0x0064
        /*0014*/ 	.byte	0x00, 0xf0, 0x11, 0x00


	//----- nvinfo : EIATTR_KPARAM_INFO
	.align		4
.L_59:
        /*0018*/ 	.byte	0x04, 0x17
        /*001a*/ 	.short	(.L_61 - .L_60)
.L_60:
        /*001c*/ 	.word	0x00000000
        /*0020*/ 	.short	0x000d
        /*0022*/ 	.short	0x0060
        /*0024*/ 	.byte	0x00, 0xf0, 0x11, 0x00


	//----- nvinfo : EIATTR_KPARAM_INFO
	.align		4
.L_61:
        /*0028*/ 	.byte	0x04, 0x17
        /*002a*/ 	.short	(.L_63 - .L_62)
.L_62:
        /*002c*/ 	.word	0x00000000
        /*0030*/ 	.short	0x000c
        /*0032*/ 	.short	0x0058
        /*0034*/ 	.byte	0x00, 0xf0, 0x21, 0x00


	//----- nvinfo : EIATTR_KPARAM_INFO
	.align		4
.L_63:
        /*0038*/ 	.byte	0x04, 0x17
        /*003a*/ 	.short	(.L_65 - .L_64)
.L_64:
        /*003c*/ 	.word	0x00000000
        /*0040*/ 	.short	0x000b
        /*0042*/ 	.short	0x0050
        /*0044*/ 	.byte	0x00, 0xf0, 0x21, 0x00


	//----- nvinfo : EIATTR_KPARAM_INFO
	.align		4
.L_65:
        /*0048*/ 	.byte	0x04, 0x17
        /*004a*/ 	.short	(.L_67 - .L_66)
.L_66:
        /*004c*/ 	.word	0x00000000
        /*0050*/ 	.short	0x000a
        /*0052*/ 	.short	0x0048
        /*0054*/ 	.byte	0x00, 0xf0, 0x21, 0x00


	//----- nvinfo : EIATTR_KPARAM_INFO
	.align		4
.L_67:
        /*0058*/ 	.byte	0x04, 0x17
        /*005a*/ 	.short	(.L_69 - .L_68)
.L_68:
        /*005c*/ 	.word	0x00000000
        /*0060*/ 	.short	0x0009
        /*0062*/ 	.short	0x0040
        /*0064*/ 	.byte	0x00, 0xf0, 0x21, 0x00


	//----- nvinfo : EIATTR_KPARAM_INFO
	.align		4
.L_69:
        /*0068*/ 	.byte	0x04, 0x17
        /*006a*/ 	.short	(.L_71 - .L_70)
.L_70:
        /*006c*/ 	.word	0x00000000
        /*0070*/ 	.short	0x0008
        /*0072*/ 	.short	0x0038
        /*0074*/ 	.byte	0x00, 0xf0, 0x21, 0x00


	//----- nvinfo : EIATTR_KPARAM_INFO
	.align		4
.L_71:
        /*0078*/ 	.byte	0x04, 0x17
        /*007a*/ 	.short	(.L_73 - .L_72)
.L_72:
        /*007c*/ 	.word	0x00000000
        /*0080*/ 	.short	0x0007
        /*0082*/ 	.short	0x0030
        /*0084*/ 	.byte	0x00, 0xf0, 0x21, 0x00


	//----- nvinfo : EIATTR_KPARAM_INFO
	.align		4
.L_73:
        /*0088*/ 	.byte	0x04, 0x17
        /*008a*/ 	.short	(.L_75 - .L_74)
.L_74:
        /*008c*/ 	.word	0x00000000
        /*0090*/ 	.short	0x0006
        /*0092*/ 	.short	0x0028
        /*0094*/ 	.byte	0x00, 0xf0, 0x21, 0x00


	//----- nvinfo : EIATTR_KPARAM_INFO
	.align		4
.L_75:
        /*0098*/ 	.byte	0x04, 0x17
        /*009a*/ 	.short	(.L_77 - .L_76)
.L_76:
        /*009c*/ 	.word	0x00000000
        /*00a0*/ 	.short	0x0005
        /*00a2*/ 	.short	0x0024
        /*00a4*/ 	.byte	0x00, 0xf0, 0x11, 0x00


	//----- nvinfo : EIATTR_KPARAM_INFO
	.align		4
.L_77:
        /*00a8*/ 	.byte	0x04, 0x17
        /*00aa*/ 	.short	(.L_79 - .L_78)
.L_78:
        /*00ac*/ 	.word	0x00000000
        /*00b0*/ 	.short	0x0004
        /*00b2*/ 	.short	0x0020
        /*00b4*/ 	.byte	0x00, 0xf0, 0x11, 0x00


	//----- nvinfo : EIATTR_KPARAM_INFO
	.align		4
.L_79:
        /*00b8*/ 	.byte	0x04, 0x17
        /*00ba*/ 	.short	(.L_81 - .L_80)
.L_80:
        /*00bc*/ 	.word	0x00000000
        /*00c0*/ 	.short	0x0003
        /*00c2*/ 	.short	0x0018
        /*00c4*/ 	.byte	0x00, 0xf0, 0x21, 0x00


	//----- nvinfo : EIATTR_KPARAM_INFO
	.align		4
.L_81:
        /*00c8*/ 	.byte	0x04, 0x17
        /*00ca*/ 	.short	(.L_83 - .L_82)
.L_82:
        /*00cc*/ 	.word	0x00000000
        /*00d0*/ 	.short	0x0002
        /*00d2*/ 	.short	0x0010
        /*00d4*/ 	.byte	0x00, 0xf5, 0x21, 0x00


	//----- nvinfo : EIATTR_KPARAM_INFO
	.align		4
.L_83:
        /*00d8*/ 	.byte	0x04, 0x17
        /*00da*/ 	.short	(.L_85 - .L_84)
.L_84:
        /*00dc*/ 	.word	0x00000000
        /*00e0*/ 	.short	0x0001
        /*00e2*/ 	.short	0x0008
        /*00e4*/ 	.byte	0x00, 0xf5, 0x21, 0x00


	//----- nvinfo : EIATTR_KPARAM_INFO
	.align		4
.L_85:
        /*00e8*/ 	.byte	0x04, 0x17
        /*00ea*/ 	.short	(.L_87 - .L_86)
.L_86:
        /*00ec*/ 	.word	0x00000000
        /*00f0*/ 	.short	0x0000
        /*00f2*/ 	.short	0x0000
        /*00f4*/ 	.byte	0x00, 0xf5, 0x21, 0x00


	//----- nvinfo : EIATTR_SPARSE_MMA_MASK
	.align		4
.L_87:
        /*00f8*/ 	.byte	0x03, 0x50
        /*00fa*/ 	.short	0x0000


	//----- nvinfo : EIATTR_MAXREG_COUNT
	.align		4
        /*00fc*/ 	.byte	0x03, 0x1b
        /*00fe*/ 	.short	0x00ff


	//----- nvinfo : EIATTR_NUM_BARRIERS
	.align		4
        /*0100*/ 	.byte	0x02, 0x4c
        /*0102*/ 	.byte	0x01
	.zero		1


	//----- nvinfo : EIATTR_MERCURY_ISA_VERSION
	.align		4
        /*0104*/ 	.byte	0x03, 0x5f
        /*0106*/ 	.short	0x0101


	//----- nvinfo : EIATTR_VRC_CTA_INIT_COUNT
	.align		4
        /*0108*/ 	.byte	0x02, 0x4a
	.zero		1
	.zero		1


	//----- nvinfo : EIATTR_EXIT_INSTR_OFFSETS
	.align		4
        /*010c*/ 	.byte	0x04, 0x1c
        /*010e*/ 	.short	(.L_89 - .L_88)


	//   ....[0]....
.L_88:
        /*0110*/ 	.word	0x000003a0


	//   ....[1]....
        /*0114*/ 	.word	0x000007f0


	//----- nvinfo : EIATTR_CRS_STACK_SIZE
	.align		4
.L_89:
        /*0118*/ 	.byte	0x04, 0x1e
        /*011a*/ 	.short	(.L_91 - .L_90)
.L_90:
        /*011c*/ 	.word	0x00000000


	//----- nvinfo : EIATTR_CBANK_PARAM_SIZE
	.align		4
.L_91:
        /*0120*/ 	.byte	0x03, 0x19
        /*0122*/ 	.short	0x0068


	//----- nvinfo : EIATTR_PARAM_CBANK
	.align		4
        /*0124*/ 	.byte	0x04, 0x0a
        /*0126*/ 	.short	(.L_93 - .L_92)
	.align		4
.L_92:
        /*0128*/ 	.word	index@(.nv.constant0._Z9v4_kernelPdS_S_diidddddddii)
        /*012c*/ 	.short	0x0380
        /*012e*/ 	.short	0x0068


	//----- nvinfo : EIATTR_SW_WAR
	.align		4
.L_93:
        /*0130*/ 	.byte	0x04, 0x36
        /*0132*/ 	.short	(.L_95 - .L_94)
.L_94:
        /*0134*/ 	.word	0x00000008
.L_95:


//--------------------- .nv.info._Z9v3_kernelPdS_S_diiddddddd --------------------------
	.section	.nv.info._Z9v3_kernelPdS_S_diiddddddd,"",@"SHT_CUDA_INFO"
	.sectionflags	@""
	.align	4


	//----- nvinfo : EIATTR_CUDA_API_VERSION
	.align		4
        /*0000*/ 	.byte	0x04, 0x37
        /*0002*/ 	.short	(.L_97 - .L_96)
.L_96:
        /*0004*/ 	.word	0x00000082


	//----- nvinfo : EIATTR_KPARAM_INFO
	.align		4
.L_97:
        /*0008*/ 	.byte	0x04, 0x17
        /*000a*/ 	.short	(.L_99 - .L_98)
.L_98:
        /*000c*/ 	.word	0x00000000
        /*0010*/ 	.short	0x000c
        /*0012*/ 	.short	0x0058
        /*0014*/ 	.byte	0x00, 0xf0, 0x21, 0x00


	//----- nvinfo : EIATTR_KPARAM_INFO
	.align		4
.L_99:
        /*0018*/ 	.byte	0x04, 0x17
        /*001a*/ 	.short	(.L_101 - .L_100)
.L_100:
        /*001c*/ 	.word	0x00000000
        /*0020*/ 	.short	0x000b
        /*0022*/ 	.short	0x0050
        /*0024*/ 	.byte	0x00, 0xf0, 0x21, 0x00


	//----- nvinfo : EIATTR_KPARAM_INFO
	.align		4
.L_101:
        /*0028*/ 	.byte	0x04, 0x17
        /*002a*/ 	.short	(.L_103 - .L_102)
.L_102:
        /*002c*/ 	.word	0x00000000
        /*0030*/ 	.short	0x000a
        /*0032*/ 	.short	0x0048
        /*0034*/ 	.byte	0x00, 0xf0, 0x21, 0x00


	//----- nvinfo : EIATTR_KPARAM_INFO
	.align		4
.L_103:
        /*0038*/ 	.byte	0x04, 0x17
        /*003a*/ 	.short	(.L_105 - .L_104)
.L_104:
        /*003c*/ 	.word	0x00000000
        /*0040*/ 	.short	0x0009
        /*0042*/ 	.short	0x0040
        /*0044*/ 	.byte	0x00, 0xf0, 0x21, 0x00


	//----- nvinfo : EIATTR_KPARAM_INFO
	.align		4
.L_105:
        /*0048*/ 	.byte	0x04, 0x17
        /*004a*/ 	.short	(.L_107 - .L_106)
.L_106:
        /*004c*/ 	.word	0x00000000
        /*0050*/ 	.short	0x0008
        /*0052*/ 	.short	0x0038
        /*0054*/ 	.byte	0x00, 0xf0, 0x21, 0x00


	//----- nvinfo : EIATTR_KPARAM_INFO
	.align		4
.L_107:
        /*0058*/ 	.byte	0x04, 0x17
        /*005a*/ 	.short	(.L_109 - .L_108)
.L_108:
        /*005c*/ 	.word	0x00000000
        /*0060*/ 	.short	0x0007
        /*0062*/ 	.short	0x0030
        /*0064*/ 	.byte	0x00, 0xf0, 0x21, 0x00


	//----- nvinfo : EIATTR_KPARAM_INFO
	.align		4
.L_109:
        /*0068*/ 	.byte	0x04, 0x17
        /*006a*/ 	.short	(.L_111 - .L_110)
.L_110:
        /*006c*/ 	.word	0x00000000
        /*0070*/ 	.short	0x0006
        /*0072*/ 	.short	0x0028
        /*0074*/ 	.byte	0x00, 0xf0, 0x21, 0x00


	//----- nvinfo : EIATTR_KPARAM_INFO
	.align		4
.L_111:
        /*0078*/ 	.byte	0x04, 0x17
        /*007a*/ 	.short	(.L_113 - .L_112)
.L_112:
        /*007c*/ 	.word	0x00000000
        /*0080*/ 	.short	0x0005
        /*0082*/ 	.short	0x0024
        /*0084*/ 	.byte	0x00, 0xf0, 0x11, 0x00


	//----- nvinfo : EIATTR_KPARAM_INFO
	.align		4
.L_113:
        /*0088*/ 	.byte	0x04, 0x17
        /*008a*/ 	.short	(.L_115 - .L_114)
.L_114:
        /*008c*/ 	.word	0x00000000
        /*0090*/ 	.short	0x0004
        /*0092*/ 	.short	0x0020
        /*0094*/ 	.byte	0x00, 0xf0, 0x11, 0x00


	//----- nvinfo : EIATTR_KPARAM_INFO
	.align		4
.L_115:
        /*0098*/ 	.byte	0x04, 0x17
        /*009a*/ 	.short	(.L_117 - .L_116)
.L_116:
        /*009c*/ 	.word	0x00000000
        /*00a0*/ 	.short	0x0003
        /*00a2*/ 	.short	0x0018
        /*00a4*/ 	.byte	0x00, 0xf0, 0x21, 0x00


	//----- nvinfo : EIATTR_KPARAM_INFO
	.align		4
.L_117:
        /*00a8*/ 	.byte	0x04, 0x17
        /*00aa*/ 	.short	(.L_119 - .L_118)
.L_118:
        /*00ac*/ 	.word	0x00000000
        /*00b0*/ 	.short	0x0002
        /*00b2*/ 	.short	0x0010
        /*00b4*/ 	.byte	0x00, 0xf5, 0x21, 0x00


	//----- nvinfo : EIATTR_KPARAM_INFO
	.align		4
.L_119:
        /*00b8*/ 	.byte	0x04, 0x17
        /*00ba*/ 	.short	(.L_121 - .L_120)
.L_120:
        /*00bc*/ 	.word	0x00000000
        /*00c0*/ 	.short	0x0001
        /*00c2*/ 	.short	0x0008
        /*00c4*/ 	.byte	0x00, 0xf5, 0x21, 0x00


	//----- nvinfo : EIATTR_KPARAM_INFO
	.align		4
.L_121:
        /*00c8*/ 	.byte	0x04, 0x17
        /*00ca*/ 	.short	(.L_123 - .L_122)
.L_122:
        /*00cc*/ 	.word	0x00000000
        /*00d0*/ 	.short	0x0000
        /*00d2*/ 	.short	0x0000
        /*00d4*/ 	.byte	0x00, 0xf5, 0x21, 0x00


	//----- nvinfo : EIATTR_SPARSE_MMA_MASK
	.align		4
.L_123:
        /*00d8*/ 	.byte	0x03, 0x50
        /*00da*/ 	.short	0x0000


	//----- nvinfo : EIATTR_MAXREG_COUNT
	.align		4
        /*00dc*/ 	.byte	0x03, 0x1b
        /*00de*/ 	.short	0x00ff


	//----- nvinfo : EIATTR_NUM_BARRIERS
	.align		4
        /*00e0*/ 	.byte	0x02, 0x4c
        /*00e2*/ 	.byte	0x01
	.zero		1


	//----- nvinfo : EIATTR_MERCURY_ISA_VERSION
	.align		4
        /*00e4*/ 	.byte	0x03, 0x5f
        /*00e6*/ 	.short	0x0101


	//----- nvinfo : EIATTR_VRC_CTA_INIT_COUNT
	.align		4
        /*00e8*/ 	.byte	0x02, 0x4a
	.zero		1
	.zero		1


	//----- nvinfo : EIATTR_EXIT_INSTR_OFFSETS
	.align		4
        /*00ec*/ 	.byte	0x04, 0x1c
        /*00ee*/ 	.short	(.L_125 - .L_124)


	//   ....[0]....
.L_124:
        /*00f0*/ 	.word	0x000000d0


	//   ....[1]....
        /*00f4*/ 	.word	0x000005c0


	//----- nvinfo : EIATTR_CRS_STACK_SIZE
	.align		4
.L_125:
        /*00f8*/ 	.byte	0x04, 0x1e
        /*00fa*/ 	.short	(.L_127 - .L_126)
.L_126:
        /*00fc*/ 	.word	0x00000000


	//----- nvinfo : EIATTR_CBANK_PARAM_SIZE
	.align		4
.L_127:
        /*0100*/ 	.byte	0x03, 0x19
        /*0102*/ 	.short	0x0060


	//----- nvinfo : EIATTR_PARAM_CBANK
	.align		4
        /*0104*/ 	.byte	0x04, 0x0a
        /*0106*/ 	.short	(.L_129 - .L_128)
	.align		4
.L_128:
        /*0108*/ 	.word	index@(.nv.constant0._Z9v3_kernelPdS_S_diiddddddd)
        /*010c*/ 	.short	0x0380
        /*010e*/ 	.short	0x0060


	//----- nvinfo : EIATTR_SW_WAR
	.align		4
.L_129:
        /*0110*/ 	.byte	0x04, 0x36
        /*0112*/ 	.short	(.L_131 - .L_130)
.L_130:
        /*0114*/ 	.word	0x00000008
.L_131:


//--------------------- .nv.info._Z9v2_kernelPdS_S_diiddddddd --------------------------
	.section	.nv.info._Z9v2_kernelPdS_S_diiddddddd,"",@"SHT_CUDA_INFO"
	.sectionflags	@""
	.align	4


	//----- nvinfo : EIATTR_CUDA_API_VERSION
	.align		4
        /*0000*/ 	.byte	0x04, 0x37
        /*0002*/ 	.short	(.L_133 - .L_132)
.L_132:
        /*0004*/ 	.word	0x00000082


	//----- nvinfo : EIATTR_KPARAM_INFO
	.align		4
.L_133:
        /*0008*/ 	.byte	0x04, 0x17
        /*000a*/ 	.short	(.L_135 - .L_134)
.L_134:
        /*000c*/ 	.word	0x00000000
        /*0010*/ 	.short	0x000c
        /*0012*/ 	.short	0x0058
        /*0014*/ 	.byte	0x00, 0xf0, 0x21, 0x00


	//----- nvinfo : EIATTR_KPARAM_INFO
	.align		4
.L_135:
        /*0018*/ 	.byte	0x04, 0x17
        /*001a*/ 	.short	(.L_137 - .L_136)
.L_136:
        /*001c*/ 	.word	0x00000000
        /*0020*/ 	.short	0x000b
        /*0022*/ 	.short	0x0050
        /*0024*/ 	.byte	0x00, 0xf0, 0x21, 0x00


	//----- nvinfo : EIATTR_KPARAM_INFO
	.align		4
.L_137:
        /*0028*/ 	.byte	0x04, 0x17
        /*002a*/ 	.short	(.L_139 - .L_138)
.L_138:
        /*002c*/ 	.word	0x00000000
        /*0030*/ 	.short	0x000a
        /*0032*/ 	.short	0x0048
        /*0034*/ 	.byte	0x00, 0xf0, 0x21, 0x00


	//----- nvinfo : EIATTR_KPARAM_INFO
	.align		4
.L_139:
        /*0038*/ 	.byte	0x04, 0x17
        /*003a*/ 	.short	(.L_141 - .L_140)
.L_140:
        /*003c*/ 	.word	0x00000000
        /*0040*/ 	.short	0x0009
        /*0042*/ 	.short	0x0040
        /*0044*/ 	.byte	0x00, 0xf0, 0x21, 0x00


	//----- nvinfo : EIATTR_KPARAM_INFO
	.align		4
.L_141:
        /*0048*/ 	.byte	0x04, 0x17
        /*004a*/ 	.short	(.L_143 - .L_142)
.L_142:
        /*004c*/ 	.word	0x00000000
        /*0050*/ 	.short	0x0008
        /*0052*/ 	.short	0x0038
        /*0054*/ 	.byte	0x00, 0xf0, 0x21, 0x00


	//----- nvinfo : EIATTR_KPARAM_INFO
	.align		4
.L_143:
        /*0058*/ 	.byte	0x04, 0x17
        /*005a*/ 	.short	(.L_145 - .L_144)
.L_144:
        /*005c*/ 	.word	0x00000000
        /*0060*/ 	.short	0x0007
        /*0062*/ 	.short	0x0030
        /*0064*/ 	.byte	0x00, 0xf0, 0x21, 0x00


	//----- nvinfo : EIATTR_KPARAM_INFO
	.align		4
.L_145:
        /*0068*/ 	.byte	0x04, 0x17
        /*006a*/ 	.short	(.L_147 - .L_146)
.L_146:
        /*006c*/ 	.word	0x00000000
        /*0070*/ 	.short	0x0006
        /*0072*/ 	.short	0x0028
        /*0074*/ 	.byte	0x00, 0xf0, 0x21, 0x00


	//----- nvinfo : EIATTR_KPARAM_INFO
	.align		4
.L_147:
        /*0078*/ 	.byte	0x04, 0x17
        /*007a*/ 	.short	(.L_149 - .L_148)
.L_148:
        /*007c*/ 	.word	0x00000000
        /*0080*/ 	.short	0x0005
        /*0082*/ 	.short	0x0024
        /*0084*/ 	.byte	0x00, 0xf0, 0x11, 0x00


	//----- nvinfo : EIATTR_KPARAM_INFO
	.align		4
.L_149:
        /*0088*/ 	.byte	0x04, 0x17
        /*008a*/ 	.short	(.L_151 - .L_150)
.L_150:
        /*008c*/ 	.word	0x00000000
        /*0090*/ 	.short	0x0004
        /*0092*/ 	.short	0x0020
        /*0094*/ 	.byte	0x00, 0xf0, 0x11, 0x00


	//----- nvinfo : EIATTR_KPARAM_INFO
	.align		4
.L_151:
        /*0098*/ 	.byte	0x04, 0x17
        /*009a*/ 	.short	(.L_153 - .L_152)
.L_152:
        /*009c*/ 	.word	0x00000000
        /*00a0*/ 	.short	0x0003
        /*00a2*/ 	.short	0x0018
        /*00a4*/ 	.byte	0x00, 0xf0, 0x21, 0x00


	//----- nvinfo : EIATTR_KPARAM_INFO
	.align		4
.L_153:
        /*00a8*/ 	.byte	0x04, 0x17
        /*00aa*/ 	.short	(.L_155 - .L_154)
.L_154:
        /*00ac*/ 	.word	0x00000000
        /*00b0*/ 	.short	0x0002
        /*00b2*/ 	.short	0x0010
        /*00b4*/ 	.byte	0x00, 0xf5, 0x21, 0x00


	//----- nvinfo : EIATTR_KPARAM_INFO
	.align		4
.L_155:
        /*00b8*/ 	.byte	0x04, 0x17
        /*00ba*/ 	.short	(.L_157 - .L_156)
.L_156:
        /*00bc*/ 	.word	0x00000000
        /*00c0*/ 	.short	0x0001
        /*00c2*/ 	.short	0x0008
        /*00c4*/ 	.byte	0x00, 0xf5, 0x21, 0x00


	//----- nvinfo : EIATTR_KPARAM_INFO
	.align		4
.L_157:
        /*00c8*/ 	.byte	0x04, 0x17
        /*00ca*/ 	.short	(.L_159 - .L_158)
.L_158:
        /*00cc*/ 	.word	0x00000000
        /*00d0*/ 	.short	0x0000
        /*00d2*/ 	.short	0x0000
        /*00d4*/ 	.byte	0x00, 0xf5, 0x21, 0x00


	//----- nvinfo : EIATTR_SPARSE_MMA_MASK
	.align		4
.L_159:
        /*00d8*/ 	.byte	0x03, 0x50
        /*00da*/ 	.short	0x0000


	//----- nvinfo : EIATTR_MAXREG_COUNT
	.align		4
        /*00dc*/ 	.byte	0x03, 0x1b
        /*00de*/ 	.short	0x00ff


	//----- nvinfo : EIATTR_NUM_BARRIERS
	.align		4
        /*00e0*/ 	.byte	0x02, 0x4c
        /*00e2*/ 	.byte	0x01
	.zero		1


	//----- nvinfo : EIATTR_MERCURY_ISA_VERSION
	.align		4
        /*00e4*/ 	.byte	0x03, 0x5f
        /*00e6*/ 	.short	0x0101


	//----- nvinfo : EIATTR_VRC_CTA_INIT_COUNT
	.align		4
        /*00e8*/ 	.byte	0x02, 0x4a
	.zero		1
	.zero		1


	//----- nvinfo : EIATTR_EXIT_INSTR_OFFSETS
	.align		4
        /*00ec*/ 	.byte	0x04, 0x1c
        /*00ee*/ 	.short	(.L_161 - .L_160)


	//   ....[0]....
.L_160:
        /*00f0*/ 	.word	0x000000d0


	//   ....[1]....
        /*00f4*/ 	.word	0x000005d0


	//----- nvinfo : EIATTR_CRS_STACK_SIZE
	.align		4
.L_161:
        /*00f8*/ 	.byte	0x04, 0x1e
        /*00fa*/ 	.short	(.L_163 - .L_162)
.L_162:
        /*00fc*/ 	.word	0x00000000


	//----- nvinfo : EIATTR_CBANK_PARAM_SIZE
	.align		4
.L_163:
        /*0100*/ 	.byte	0x03, 0x19
        /*0102*/ 	.short	0x0060


	//----- nvinfo : EIATTR_PARAM_CBANK
	.align		4
        /*0104*/ 	.byte	0x04, 0x0a
        /*0106*/ 	.short	(.L_165 - .L_164)
	.align		4
.L_164:
        /*0108*/ 	.word	index@(.nv.constant0._Z9v2_kernelPdS_S_diiddddddd)
        /*010c*/ 	.short	0x0380
        /*010e*/ 	.short	0x0060


	//----- nvinfo : EIATTR_SW_WAR
	.align		4
.L_165:
        /*0110*/ 	.byte	0x04, 0x36
        /*0112*/ 	.short	(.L_167 - .L_166)
.L_166:
        /*0114*/ 	.word	0x00000008
.L_167:


//--------------------- .nv.info._Z6v1_ODEPdS_S_diiddddddd --------------------------
	.section	.nv.info._Z6v1_ODEPdS_S_diiddddddd,"",@"SHT_CUDA_INFO"
	.sectionflags	@""
	.align	4


	//----- nvinfo : EIATTR_CUDA_API_VERSION
	.align		4
        /*0000*/ 	.byte	0x04, 0x37
        /*0002*/ 	.short	(.L_169 - .L_168)
.L_168:
        /*0004*/ 	.word	0x00000082


	//----- nvinfo : EIATTR_KPARAM_INFO
	.align		4
.L_169:
        /*0008*/ 	.byte	0x04, 0x17
        /*000a*/ 	.short	(.L_171 - .L_170)
.L_170:
        /*000c*/ 	.word	0x00000000
        /*0010*/ 	.short	0x000c
        /*0012*/ 	.short	0x0058
        /*0014*/ 	.byte	0x00, 0xf0, 0x21, 0x00


	//----- nvinfo : EIATTR_KPARAM_INFO
	.align		4
.L_171:
        /*0018*/ 	.byte	0x04, 0x17
        /*001a*/ 	.short	(.L_173 - .L_172)
.L_172:
        /*001c*/ 	.word	0x00000000
        /*0020*/ 	.short	0x000b
        /*0022*/ 	.short	0x0050
        /*0024*/ 	.byte	0x00, 0xf0, 0x21, 0x00


	//----- nvinfo : EIATTR_KPARAM_INFO
	.align		4
.L_173:
        /*0028*/ 	.byte	0x04, 0x17
        /*002a*/ 	.short	(.L_175 - .L_174)
.L_174:
        /*002c*/ 	.word	0x00000000
        /*0030*/ 	.short	0x000a
        /*0032*/ 	.short	0x0048
        /*0034*/ 	.byte	0x00, 0xf0, 0x21, 0x00


	//----- nvinfo : EIATTR_KPARAM_INFO
	.align		4
.L_175:
        /*0038*/ 	.byte	0x04, 0x17
        /*003a*/ 	.short	(.L_177 - .L_176)
.L_176:
        /*003c*/ 	.word	0x00000000
        /*0040*/ 	.short	0x0009
        /*0042*/ 	.short	0x0040
        /*0044*/ 	.byte	0x00, 0xf0, 0x21, 0x00


	//----- nvinfo : EIATTR_KPARAM_INFO
	.align		4
.L_177:
        /*0048*/ 	.byte	0x04, 0x17
        /*004a*/ 	.short	(.L_179 - .L_178)
.L_178:
        /*004c*/ 	.word	0x00000000
        /*0050*/ 	.short	0x0008
        /*0052*/ 	.short	0x0038
        /*0054*/ 	.byte	0x00, 0xf0, 0x21, 0x00


	//----- nvinfo : EIATTR_KPARAM_INFO
	.align		4
.L_179:
        /*0058*/ 	.byte	0x04, 0x17
        /*005a*/ 	.short	(.L_181 - .L_180)
.L_180:
        /*005c*/ 	.word	0x00000000
        /*0060*/ 	.short	0x0007
        /*0062*/ 	.short	0x0030
        /*0064*/ 	.byte	0x00, 0xf0, 0x21, 0x00


	//----- nvinfo : EIATTR_KPARAM_INFO
	.align		4
.L_181:
        /*0068*/ 	.byte	0x04, 0x17
        /*006a*/ 	.short	(.L_183 - .L_182)
.L_182:
        /*006c*/ 	.word	0x00000000
        /*0070*/ 	.short	0x0006
        /*0072*/ 	.short	0x0028
        /*0074*/ 	.byte	0x00, 0xf0, 0x21, 0x00


	//----- nvinfo : EIATTR_KPARAM_INFO
	.align		4
.L_183:
        /*0078*/ 	.byte	0x04, 0x17
        /*007a*/ 	.short	(.L_185 - .L_184)
.L_184:
        /*007c*/ 	.word	0x00000000
        /*0080*/ 	.short	0x0005
        /*0082*/ 	.short	0x0024
        /*0084*/ 	.byte	0x00, 0xf0, 0x11, 0x00


	//----- nvinfo : EIATTR_KPARAM_INFO
	.align		4
.L_185:
        /*0088*/ 	.byte	0x04, 0x17
        /*008a*/ 	.short	(.L_187 - .L_186)
.L_186:
        /*008c*/ 	.word	0x00000000
        /*0090*/ 	.short	0x0004
        /*0092*/ 	.short	0x0020
        /*0094*/ 	.byte	0x00, 0xf0, 0x11, 0x00


	//----- nvinfo : EIATTR_KPARAM_INFO
	.align		4
.L_187:
        /*0098*/ 	.byte	0x04, 0x17
        /*009a*/ 	.short	(.L_189 - .L_188)
.L_188:
        /*009c*/ 	.word	0x00000000
        /*00a0*/ 	.short	0x0003
        /*00a2*/ 	.short	0x0018
        /*00a4*/ 	.byte	0x00, 0xf0, 0x21, 0x00


	//----- nvinfo : EIATTR_KPARAM_INFO
	.align		4
.L_189:
        /*00a8*/ 	.byte	0x04, 0x17
        /*00aa*/ 	.short	(.L_191 - .L_190)
.L_190:
        /*00ac*/ 	.word	0x00000000
        /*00b0*/ 	.short	0x0002
        /*00b2*/ 	.short	0x0010
        /*00b4*/ 	.byte	0x00, 0xf5, 0x21, 0x00


	//----- nvinfo : EIATTR_KPARAM_INFO
	.align		4
.L_191:
        /*00b8*/ 	.byte	0x04, 0x17
        /*00ba*/ 	.short	(.L_193 - .L_192)
.L_192:
        /*00bc*/ 	.word	0x00000000
        /*00c0*/ 	.short	0x0001
        /*00c2*/ 	.short	0x0008
        /*00c4*/ 	.byte	0x00, 0xf5, 0x21, 0x00


	//----- nvinfo : EIATTR_KPARAM_INFO
	.align		4
.L_193:
        /*00c8*/ 	.byte	0x04, 0x17
        /*00ca*/ 	.short	(.L_195 - .L_194)
.L_194:
        /*00cc*/ 	.word	0x00000000
        /*00d0*/ 	.short	0x0000
        /*00d2*/ 	.short	0x0000
        /*00d4*/ 	.byte	0x00, 0xf5, 0x21, 0x00


	//----- nvinfo : EIATTR_SPARSE_MMA_MASK
	.align		4
.L_195:
        /*00d8*/ 	.byte	0x03, 0x50
        /*00da*/ 	.short	0x0000


	//----- nvinfo : EIATTR_MAXREG_COUNT
	.align		4
        /*00dc*/ 	.byte	0x03, 0x1b
        /*00de*/ 	.short	0x00ff


	//----- nvinfo : EIATTR_MERCURY_ISA_VERSION
	.align		4
        /*00e0*/ 	.byte	0x03, 0x5f
        /*00e2*/ 	.short	0x0101


	//----- nvinfo : EIATTR_VRC_CTA_INIT_COUNT
	.align		4
        /*00e4*/ 	.byte	0x02, 0x4a
	.zero		1
	.zero		1


	//----- nvinfo : EIATTR_EXIT_INSTR_OFFSETS
	.align		4
        /*00e8*/ 	.byte	0x04, 0x1c
        /*00ea*/ 	.short	(.L_197 - .L_196)


	//   ....[0]....
.L_196:
        /*00ec*/ 	.word	0x000000d0


	//   ....[1]....
        /*00f0*/ 	.word	0x00000470


	//----- nvinfo : EIATTR_CRS_STACK_SIZE
	.align		4
.L_197:
        /*00f4*/ 	.byte	0x04, 0x1e
        /*00f6*/ 	.short	(.L_199 - .L_198)
.L_198:
        /*00f8*/ 	.word	0x00000000


	//----- nvinfo : EIATTR_CBANK_PARAM_SIZE
	.align		4
.L_199:
        /*00fc*/ 	.byte	0x03, 0x19
        /*00fe*/ 	.short	0x0060


	//----- nvinfo : EIATTR_PARAM_CBANK
	.align		4
        /*0100*/ 	.byte	0x04, 0x0a
        /*0102*/ 	.short	(.L_201 - .L_200)
	.align		4
.L_200:
        /*0104*/ 	.word	index@(.nv.constant0._Z6v1_ODEPdS_S_diiddddddd)
        /*0108*/ 	.short	0x0380
        /*010a*/ 	.short	0x0060


	//----- nvinfo : EIATTR_SW_WAR
	.align		4
.L_201:
        /*010c*/ 	.byte	0x04, 0x36
        /*010e*/ 	.short	(.L_203 - .L_202)
.L_202:
        /*0110*/ 	.word	0x00000008
.L_203:


//--------------------- .nv.info._Z6v1_PDEPdS_S_diiddddddd --------------------------
	.section	.nv.info._Z6v1_PDEPdS_S_diiddddddd,"",@"SHT_CUDA_INFO"
	.sectionflags	@""
	.align	4


	//----- nvinfo : EIATTR_CUDA_API_VERSION
	.align		4
        /*0000*/ 	.byte	0x04, 0x37
        /*0002*/ 	.short	(.L_205 - .L_204)
.L_204:
        /*0004*/ 	.word	0x00000082


	//----- nvinfo : EIATTR_KPARAM_INFO
	.align		4
.L_205:
        /*0008*/ 	.byte	0x04, 0x17
        /*000a*/ 	.short	(.L_207 - .L_206)
.L_206:
        /*000c*/ 	.word	0x00000000
        /*0010*/ 	.short	0x000c
        /*0012*/ 	.short	0x0058
        /*0014*/ 	.byte	0x00, 0xf0, 0x21, 0x00


	//----- nvinfo : EIATTR_KPARAM_INFO
	.align		4
.L_207:
        /*0018*/ 	.byte	0x04, 0x17
        /*001a*/ 	.short	(.L_209 - .L_208)
.L_208:
        /*001c*/ 	.word	0x00000000
        /*0020*/ 	.short	0x000b
        /*0022*/ 	.short	0x0050
        /*0024*/ 	.byte	0x00, 0xf0, 0x21, 0x00


	//----- nvinfo : EIATTR_KPARAM_INFO
	.align		4
.L_209:
        /*0028*/ 	.byte	0x04, 0x17
        /*002a*/ 	.short	(.L_211 - .L_210)
.L_210:
        /*002c*/ 	.word	0x00000000
        /*0030*/ 	.short	0x000a
        /*0032*/ 	.short	0x0048
        /*0034*/ 	.byte	0x00, 0xf0, 0x21, 0x00


	//----- nvinfo : EIATTR_KPARAM_INFO
	.align		4
.L_211:
        /*0038*/ 	.byte	0x04, 0x17
        /*003a*/ 	.short	(.L_213 - .L_212)
.L_212:
        /*003c*/ 	.word	0x00000000
        /*0040*/ 	.short	0x0009
        /*0042*/ 	.short	0x0040
        /*0044*/ 	.byte	0x00, 0xf0, 0x21, 0x00


	//----- nvinfo : EIATTR_KPARAM_INFO
	.align		4
.L_213:
        /*0048*/ 	.byte	0x04, 0x17
        /*004a*/ 	.short	(.L_215 - .L_214)
.L_214:
        /*004c*/ 	.word	0x00000000
        /*0050*/ 	.short	0x0008
        /*0052*/ 	.short	0x0038
        /*0054*/ 	.byte	0x00, 0xf0, 0x21, 0x00


	//----- nvinfo : EIATTR_KPARAM_INFO
	.align		4
.L_215:
        /*0058*/ 	.byte	0x04, 0x17
        /*005a*/ 	.short	(.L_217 - .L_216)
.L_216:
        /*005c*/ 	.word	0x00000000
        /*0060*/ 	.short	0x0007
        /*0062*/ 	.short	0x0030
        /*0064*/ 	.byte	0x00, 0xf0, 0x21, 0x00


	//----- nvinfo : EIATTR_KPARAM_INFO
	.align		4
.L_217:
        /*0068*/ 	.byte	0x04, 0x17
        /*006a*/ 	.short	(.L_219 - .L_218)
.L_218:
        /*006c*/ 	.word	0x00000000
        /*0070*/ 	.short	0x0006
        /*0072*/ 	.short	0x0028
        /*0074*/ 	.byte	0x00, 0xf0, 0x21, 0x00


	//----- nvinfo : EIATTR_KPARAM_INFO
	.align		4
.L_219:
        /*0078*/ 	.byte	0x04, 0x17
        /*007a*/ 	.short	(.L_221 - .L_220)
.L_220:
        /*007c*/ 	.word	0x00000000
        /*0080*/ 	.short	0x0005
        /*0082*/ 	.short	0x0024
        /*0084*/ 	.byte	0x00, 0xf0, 0x11, 0x00


	//----- nvinfo : EIATTR_KPARAM_INFO
	.align		4
.L_221:
        /*0088*/ 	.byte	0x04, 0x17
        /*008a*/ 	.short	(.L_223 - .L_222)
.L_222:
        /*008c*/ 	.word	0x00000000
        /*0090*/ 	.short	0x0004
        /*0092*/ 	.short	0x0020
        /*0094*/ 	.byte	0x00, 0xf0, 0x11, 0x00


	//----- nvinfo : EIATTR_KPARAM_INFO
	.align		4
.L_223:
        /*0098*/ 	.byte	0x04, 0x17
        /*009a*/ 	.short	(.L_225 - .L_224)
.L_224:
        /*009c*/ 	.word	0x00000000
        /*00a0*/ 	.short	0x0003
        /*00a2*/ 	.short	0x0018
        /*00a4*/ 	.byte	0x00, 0xf0, 0x21, 0x00


	//----- nvinfo : EIATTR_KPARAM_INFO
	.align		4
.L_225:
        /*00a8*/ 	.byte	0x04, 0x17
        /*00aa*/ 	.short	(.L_227 - .L_226)
.L_226:
        /*00ac*/ 	.word	0x00000000
        /*00b0*/ 	.short	0x0002
        /*00b2*/ 	.short	0x0010
        /*00b4*/ 	.byte	0x00, 0xf5, 0x21, 0x00


	//----- nvinfo : EIATTR_KPARAM_INFO
	.align		4
.L_227:
        /*00b8*/ 	.byte	0x04, 0x17
        /*00ba*/ 	.short	(.L_229 - .L_228)
.L_228:
        /*00bc*/ 	.word	0x00000000
        /*00c0*/ 	.short	0x0001
        /*00c2*/ 	.short	0x0008
        /*00c4*/ 	.byte	0x00, 0xf5, 0x21, 0x00


	//----- nvinfo : EIATTR_KPARAM_INFO
	.align		4
.L_229:
        /*00c8*/ 	.byte	0x04, 0x17
        /*00ca*/ 	.short	(.L_231 - .L_230)
.L_230:
        /*00cc*/ 	.word	0x00000000
        /*00d0*/ 	.short	0x0000
        /*00d2*/ 	.short	0x0000
        /*00d4*/ 	.byte	0x00, 0xf5, 0x21, 0x00


	//----- nvinfo : EIATTR_SPARSE_MMA_MASK
	.align		4
.L_231:
        /*00d8*/ 	.byte	0x03, 0x50
        /*00da*/ 	.short	0x0000


	//----- nvinfo : EIATTR_MAXREG_COUNT
	.align		4
        /*00dc*/ 	.byte	0x03, 0x1b
        /*00de*/ 	.short	0x00ff


	//----- nvinfo : EIATTR_MERCURY_ISA_VERSION
	.align		4
        /*00e0*/ 	.byte	0x03, 0x5f
        /*00e2*/ 	.short	0x0101


	//----- nvinfo : EIATTR_VRC_CTA_INIT_COUNT
	.align		4
        /*00e4*/ 	.byte	0x02, 0x4a
	.zero		1
	.zero		1


	//----- nvinfo : EIATTR_EXIT_INSTR_OFFSETS
	.align		4
        /*00e8*/ 	.byte	0x04, 0x1c
        /*00ea*/ 	.short	(.L_233 - .L_232)


	//   ....[0]....
.L_232:
        /*00ec*/ 	.word	0x000000d0


	//   ....[1]....
        /*00f0*/ 	.word	0x00000290


	//----- nvinfo : EIATTR_CBANK_PARAM_SIZE
	.align		4
.L_233:
        /*00f4*/ 	.byte	0x03, 0x19
        /*00f6*/ 	.short	0x0060


	//----- nvinfo : EIATTR_PARAM_CBANK
	.align		4
        /*00f8*/ 	.byte	0x04, 0x0a
        /*00fa*/ 	.short	(.L_235 - .L_234)
	.align		4
.L_234:
        /*00fc*/ 	.word	index@(.nv.constant0._Z6v1_PDEPdS_S_diiddddddd)
        /*0100*/ 	.short	0x0380
        /*0102*/ 	.short	0x0060


	//----- nvinfo : EIATTR_SW_WAR
	.align		4
.L_235:
        /*0104*/ 	.byte	0x04, 0x36
        /*0106*/ 	.short	(.L_237 - .L_236)
.L_236:
        /*0108*/ 	.word	0x00000008
.L_237:


//--------------------- .nv.callgraph             --------------------------
	.section	.nv.callgraph,"",@"SHT_CUDA_CALLGRAPH"
	.align	4
	.sectionentsize	8
	.align		4
        /*0000*/ 	.word	0x00000000
	.align		4
        /*0004*/ 	.word	0xffffffff
	.align		4
        /*0008*/ 	.word	0x00000000
	.align		4
        /*000c*/ 	.word	0xfffffffe
	.align		4
        /*0010*/ 	.word	0x00000000
	.align		4
        /*0014*/ 	.word	0xfffffffd
	.align		4
        /*0018*/ 	.word	0x00000000
	.align		4
        /*001c*/ 	.word	0xfffffffc


//--------------------- .text._Z12halos_kernelPdi --------------------------
	.section	.text._Z12halos_kernelPdi,"ax",@progbits
	.align	128
        .global         _Z12halos_kernelPdi
        .type           _Z12halos_kernelPdi,@function
        .size           _Z12halos_kernelPdi,(.L_x_38 - _Z12halos_kernelPdi)
        .other          _Z12halos_kernelPdi,@"STO_CUDA_ENTRY STV_DEFAULT"
_Z12halos_kernelPdi:
.text._Z12halos_kernelPdi:
[----:B------:R-:W-:Y:S01]  /*0000*/  LDC R1, c[0x0][0x37c] ;  /* 0x0000df00ff017b82 */ /* 0x000fe20000000800 */
[----:B------:R-:W0:Y:S07]  /*0010*/  S2R R13, SR_TID.X ;  /* 0x00000000000d7919 */ /* 0x000e2e0000002100 */
[----:B------:R-:W1:Y:S01]  /*0020*/  LDC R15, c[0x0][0x388] ;  /* 0x0000e200ff0f7b82 */ /* 0x000e620000000800 */
[----:B------:R-:W2:Y:S01]  /*0030*/  LDCU.64 UR6, c[0x0][0x380] ;  /* 0x00007000ff0677ac */ /* 0x000ea20008000a00 */
[----:B------:R-:W3:Y:S06]  /*0040*/  LDCU.64 UR4, c[0x0][0x358] ;  /* 0x00006b00ff0477ac */ /* 0x000eec0008000a00 */
[----:B------:R-:W4:Y:S01]  /*0050*/  LDC.64 R10, c[0x0][0x380] ;  /* 0x0000e000ff0a7b82 */ /* 0x000f220000000a00 */
[----:B-1----:R-:W-:-:S04]  /*0060*/  IADD3 R0, PT, PT, R15, 0x2, RZ ;  /* 0x000000020f007810 */ /* 0x002fc80007ffe0ff */
[----:B------:R-:W-:-:S04]  /*0070*/  SHF.L.U32 R8, R0, 0x1, RZ ;  /* 0x0000000100087819 */ /* 0x000fc800000006ff */
[----:B0-----:R-:W-:-:S04]  /*0080*/  IADD3 R3, P0, PT, R8, R13, RZ ;  /* 0x0000000d08037210 */ /* 0x001fc80007f1e0ff */
[----:B------:R-:W-:Y:S02]  /*0090*/  LEA.HI.X.SX32 R4, R8, RZ, 0x1, P0 ;  /* 0x000000ff08047211 */ /* 0x000fe400000f0eff */
[----:B--2---:R-:W-:-:S04]  /*00a0*/  LEA R2, P0, R3, UR6, 0x3 ;  /* 0x0000000603027c11 */ /* 0x004fc8000f8018ff */
[----:B------:R-:W-:-:S06]  /*00b0*/  LEA.HI.X R3, R3, UR7, R4, 0x3, P0 ;  /* 0x0000000703037c11 */ /* 0x000fcc00080f1c04 */
[----:B---3--:R-:W2:Y:S01]  /*00c0*/  LDG.E.64 R2, desc[UR4][R2.64+0x8] ;  /* 0x0000080402027981 */ /* 0x008ea2000c1e1b00 */
[----:B------:R-:W-:Y:S01]  /*00d0*/  IADD3 R7, PT, PT, R15, -0x1, RZ ;  /* 0xffffffff0f077810 */ /* 0x000fe20007ffe0ff */
[----:B----4-:R-:W-:-:S04]  /*00e0*/  IMAD.WIDE.U32 R4, R13, 0x8, R10 ;  /* 0x000000080d047825 */ /* 0x010fc800078e000a */
[----:B------:R-:W-:-:S04]  /*00f0*/  IMAD R9, R0, R7, RZ ;  /* 0x0000000700097224 */ /* 0x000fc800078e02ff */
[----:B------:R-:W-:Y:S01]  /*0100*/  IMAD.WIDE R6, R9, 0x8, R4 ;  /* 0x0000000809067825 */ /* 0x000fe200078e0204 */
[----:B--2---:R-:W-:Y:S05]  /*0110*/  STG.E.64 desc[UR4][R4.64+0x8], R2 ;  /* 0x0000080204007986 */ /* 0x004fea000c101b04 */
[----:B------:R-:W2:Y:S01]  /*0120*/  LDG.E.64 R6, desc[UR4][R6.64+0x8] ;  /* 0x0000080406067981 */ /* 0x000ea2000c1e1b00 */
[----:B------:R-:W-:Y:S01]  /*0130*/  IADD3 R9, PT, PT, R8, R9, RZ ;  /* 0x0000000908097210 */ /* 0x000fe20007ffe0ff */
[----:B------:R-:W-:-:S04]  /*0140*/  IMAD R13, R0, R13, R0 ;  /* 0x0000000d000d7224 */ /* 0x000fc800078e0200 */
[----:B------:R-:W-:-:S04]  /*0150*/  IMAD.WIDE R8, R9, 0x8, R4 ;  /* 0x0000000809087825 */ /* 0x000fc800078e0204 */
[----:B------:R-:W-:Y:S01]  /*0160*/  IMAD.WIDE R10, R13, 0x8, R10 ;  /* 0x000000080d0a7825 */ /* 0x000fe200078e020a */
[----:B--2---:R-:W-:Y:S04]  /*0170*/  STG.E.64 desc[UR4][R8.64+0x8], R6 ;  /* 0x0000080608007986 */ /* 0x004fe8000c101b04 */
[----:B------:R-:W2:Y:S01]  /*0180*/  LDG.E.64 R12, desc[UR4][R10.64+0x10] ;  /* 0x000010040a0c7981 */ /* 0x000ea2000c1e1b00 */
[----:B------:R-:W-:-:S03]  /*0190*/  IMAD.WIDE R14, R15, 0x8, R10 ;  /* 0x000000080f0e7825 */ /* 0x000fc600078e020a */
[----:B--2---:R-:W-:Y:S04]  /*01a0*/  STG.E.64 desc[UR4][R10.64], R12 ;  /* 0x0000000c0a007986 */ /* 0x004fe8000c101b04 */
[----:B------:R-:W2:Y:S04]  /*01b0*/  LDG.E.64 R16, desc[UR4][R14.64+-0x8] ;  /* 0xfffff8040e107981 */ /* 0x000ea8000c1e1b00 */
[----:B--2---:R-:W-:Y:S01]  /*01c0*/  STG.E.64 desc[UR4][R14.64+0x8], R16 ;  /* 0x000008100e007986 */ /* 0x004fe2000c101b04 */
[----:B------:R-:W-:Y:S05]  /*01d0*/  EXIT ;  /* 0x000000000000794d */ /* 0x000fea0003800000 */
.L_x_0:
[----:B------:R-:W-:-:S00]  /*01e0*/  BRA `(.L_x_0) ;  /* 0xfffffffc00fc7947 */ /* 0x000fc0000383ffff */
[----:B------:R-:W-:-:S00]  /*01f0*/  NOP ;  /* 0x0000000000007918 */ /* 0x000fc00000000000 */
        /* <DEDUP_REMOVED lines=8> */
.L_x_38:


//--------------------- .text._Z9v4_kernelPdS_S_diidddddddii --------------------------
	.section	.text._Z9v4_kernelPdS_S_diidddddddii,"ax",@progbits
	.align	128
        .global         _Z9v4_kernelPdS_S_diidddddddii
        .type           _Z9v4_kernelPdS_S_diidddddddii,@function
        .size           _Z9v4_kernelPdS_S_diidddddddii,(.L_x_34 - _Z9v4_kernelPdS_S_diidddddddii)
        .other          _Z9v4_kernelPdS_S_diidddddddii,@"STO_CUDA_ENTRY STV_DEFAULT"
_Z9v4_kernelPdS_S_diidddddddii:
.text._Z9v4_kernelPdS_S_diidddddddii:
[----:B------:R-:W-:Y:S01]  /*0000*/  LDC R1, c[0x0][0x37c] ;  /* 0x0000df00ff017b82 */ /* 0x000fe20000000800 */
[----:B------:R-:W0:Y:S07]  /*0010*/  S2R R18, SR_TID.Y ;  /* 0x0000000000127919 */ /* 0x000e2e0000002200 */
[----:B------:R-:W1:Y:S01]  /*0020*/  LDC R0, c[0x0][0x360] ;  /* 0x0000d800ff007b82 */ /* 0x000e620000000800 */
[----:B------:R-:W2:Y:S01]  /*0030*/  LDCU.64 UR6, c[0x0][0x358] ;  /* 0x00006b00ff0677ac */ /* 0x000ea20008000a00 */
[----:B------:R-:W3:Y:S01]  /*0040*/  S2R R17, SR_TID.X ;  /* 0x0000000000117919 */ /* 0x000ee20000002100 */
[----:B------:R-:W4:Y:S05]  /*0050*/  LDCU UR8, c[0x0][0x3a0] ;  /* 0x00007400ff0877ac */ /* 0x000f2a0008000800 */
[----:B------:R-:W1:Y:S08]  /*0060*/  S2UR UR4, SR_CTAID.X ;  /* 0x00000000000479c3 */ /* 0x000e700000002500 */
[----:B------:R-:W5:Y:S08]  /*0070*/  S2UR UR5, SR_CTAID.Y ;  /* 0x00000000000579c3 */ /* 0x000f700000002600 */
[----:B------:R-:W2:Y:S01]  /*0080*/  LDC R16, c[0x0][0x3a4] ;  /* 0x0000e900ff107b82 */ /* 0x000ea20000000800 */
[----:B0-----:R-:W-:-:S07]  /*0090*/  ISETP.NE.AND P2, PT, R18, RZ, PT ;  /* 0x000000ff1200720c */ /* 0x001fce0003f45270 */
[----:B------:R-:W5:Y:S01]  /*00a0*/  LDC R23, c[0x0][0x364] ;  /* 0x0000d900ff177b82 */ /* 0x000f620000000800 */
[----:B---3--:R-:W-:Y:S01]  /*00b0*/  ISETP.NE.AND P1, PT, R17, RZ, PT ;  /* 0x000000ff1100720c */ /* 0x008fe20003f25270 */
[----:B-1----:R-:W-:-:S06]  /*00c0*/  IMAD R20, R0, UR4, R17 ;  /* 0x0000000400147c24 */ /* 0x002fcc000f8e0211 */
[----:B------:R-:W0:Y:S01]  /*00d0*/  LDC.64 R12, c[0x0][0x388] ;  /* 0x0000e200ff0c7b82 */ /* 0x000e220000000a00 */
[----:B------:R-:W-:-:S07]  /*00e0*/  VIADD R20, R20, 0x1 ;  /* 0x0000000114147836 */ /* 0x000fce0000000000 */
[----:B------:R-:W1:Y:S01]  /*00f0*/  @!P2 LDC.64 R8, c[0x0][0x388] ;  /* 0x0000e200ff08ab82 */ /* 0x000e620000000a00 */
[----:B--2---:R-:W-:Y:S01]  /*0100*/  VIADD R2, R16, 0x2 ;  /* 0x0000000210027836 */ /* 0x004fe20000000000 */
[----:B------:R-:W-:-:S06]  /*0110*/  @!P2 SHF.R.S32.HI R3, RZ, 0x1f, R16 ;  /* 0x0000001fff03a819 */ /* 0x000fcc0000011410 */
[----:B------:R-:W2:Y:S01]  /*0120*/  @!P2 LDC R19, c[0x0][0x3e4] ;  /* 0x0000f900ff13ab82 */ /* 0x000ea20000000800 */
[----:B-----5:R-:W-:-:S04]  /*0130*/  IMAD R23, R23, UR5, R18 ;  /* 0x0000000517177c24 */ /* 0x020fc8000f8e0212 */
[----:B------:R-:W-:-:S03]  /*0140*/  IMAD R15, R23, R2, R2 ;  /* 0x00000002170f7224 */ /* 0x000fc600078e0202 */
[----:B------:R-:W3:Y:S01]  /*0150*/  @!P1 LDC R21, c[0x0][0x3e0] ;  /* 0x0000f800ff159b82 */ /* 0x000ee20000000800 */
[----:B------:R-:W-:-:S04]  /*0160*/  IMAD.IADD R15, R20, 0x1, R15 ;  /* 0x00000001140f7824 */ /* 0x000fc800078e020f */
[C---:B0-----:R-:W-:Y:S01]  /*0170*/  IMAD.WIDE R12, R15.reuse, 0x8, R12 ;  /* 0x000000080f0c7825 */ /* 0x041fe200078e020c */
[----:B------:R-:W-:Y:S02]  /*0180*/  @!P2 IADD3 R4, P0, PT, R15, -R16, RZ ;  /* 0x800000100f04a210 */ /* 0x000fe40007f1e0ff */
[----:B------:R-:W-:Y:S02]  /*0190*/  SHF.R.S32.HI R14, RZ, 0x1f, R15 ;  /* 0x0000001fff0e7819 */ /* 0x000fe4000001140f */
[----:B------:R-:W5:Y:S03]  /*01a0*/  @!P1 LDG.E.64 R6, desc[UR6][R12.64+-0x8] ;  /* 0xfffff8060c069981 */ /* 0x000f66000c1e1b00 */
[----:B------:R-:W-:Y:S01]  /*01b0*/  @!P2 IMAD.X R3, R14, 0x1, ~R3, P0 ;  /* 0x000000010e03a824 */ /* 0x000fe200000e0e03 */
[----:B-1----:R-:W-:Y:S01]  /*01c0*/  @!P2 LEA R8, P0, R4, R8, 0x3 ;  /* 0x000000080408a211 */ /* 0x002fe200078018ff */
[----:B--2---:R-:W-:-:S03]  /*01d0*/  @!P2 IMAD R5, R2, R19, RZ ;  /* 0x000000130205a224 */ /* 0x004fc600078e02ff */
[----:B------:R-:W-:Y:S01]  /*01e0*/  @!P2 LEA.HI.X R9, R4, R9, R3, 0x3, P0 ;  /* 0x000000090409a211 */ /* 0x000fe200000f1c03 */
[--C-:B------:R-:W-:Y:S01]  /*01f0*/  @!P2 IMAD.WIDE R4, R5, 0x8, R12.reuse ;  /* 0x000000080504a825 */ /* 0x100fe200078e020c */
[----:B------:R0:W2:Y:S03]  /*0200*/  LDG.E.64 R2, desc[UR6][R12.64] ;  /* 0x000000060c027981 */ /* 0x0000a6000c1e1b00 */
[----:B---3--:R-:W-:Y:S01]  /*0210*/  @!P1 IMAD.WIDE R10, R21, 0x8, R12 ;  /* 0x00000008150a9825 */ /* 0x008fe200078e020c */
[----:B------:R-:W3:Y:S04]  /*0220*/  @!P2 LDG.E.64 R8, desc[UR6][R8.64+-0x10] ;  /* 0xfffff0060808a981 */ /* 0x000ee8000c1e1b00 */
[----:B------:R-:W3:Y:S04]  /*0230*/  @!P2 LDG.E.64 R4, desc[UR6][R4.64] ;  /* 0x000000060404a981 */ /* 0x000ee8000c1e1b00 */
[----:B------:R-:W3:Y:S01]  /*0240*/  @!P1 LDG.E.64 R10, desc[UR6][R10.64] ;  /* 0x000000060a0a9981 */ /* 0x000ee2000c1e1b00 */
[----:B------:R-:W1:Y:S01]  /*0250*/  S2UR UR5, SR_CgaCtaId ;  /* 0x00000000000579c3 */ /* 0x000e620000008800 */
[----:B------:R-:W-:Y:S01]  /*0260*/  VIADD R22, R0, 0x2 ;  /* 0x0000000200167836 */ /* 0x000fe20000000000 */
[----:B------:R-:W-:-:S03]  /*0270*/  UMOV UR4, 0x400 ;  /* 0x0000040000047882 */ /* 0x000fc60000000000 */
[----:B------:R-:W-:-:S04]  /*0280*/  IMAD R18, R22, R18, R22 ;  /* 0x0000001216127224 */ /* 0x000fc800078e0216 */
[----:B------:R-:W-:-:S04]  /*0290*/  IMAD.IADD R17, R18, 0x1, R17 ;  /* 0x0000000112117824 */ /* 0x000fc800078e0211 */
[----:B0-----:R-:W-:Y:S02]  /*02a0*/  IMAD.IADD R12, R17, 0x1, -R22 ;  /* 0x00000001110c7824 */ /* 0x001fe400078e0a16 */
[----:B------:R-:W-:Y:S01]  /*02b0*/  @!P2 IMAD R22, R22, R19, RZ ;  /* 0x000000131616a224 */ /* 0x000fe200078e02ff */
[----:B-1----:R-:W-:-:S06]  /*02c0*/  ULEA UR4, UR5, UR4, 0x18 ;  /* 0x0000000405047291 */ /* 0x002fcc000f8ec0ff */
[----:B------:R-:W-:Y:S02]  /*02d0*/  LEA R13, R17, UR4, 0x3 ;  /* 0x00000004110d7c11 */ /* 0x000fe4000f8e18ff */
[----:B------:R-:W-:Y:S02]  /*02e0*/  @!P1 LEA R17, R18, UR4, 0x3 ;  /* 0x0000000412119c11 */ /* 0x000fe4000f8e18ff */
[----:B------:R-:W-:Y:S01]  /*02f0*/  ISETP.GE.AND P0, PT, R23, R16, PT ;  /* 0x000000101700720c */ /* 0x000fe20003f06270 */
[--C-:B------:R-:W-:Y:S01]  /*0300*/  @!P1 IMAD R21, R21, 0x8, R13.reuse ;  /* 0x0000000815159824 */ /* 0x100fe200078e020d */
[----:B------:R-:W-:Y:S01]  /*0310*/  LEA R19, R12, UR4, 0x3 ;  /* 0x000000040c137c11 */ /* 0x000fe2000f8e18ff */
[----:B------:R-:W-:Y:S01]  /*0320*/  @!P2 IMAD R23, R22, 0x8, R13 ;  /* 0x000000081617a824 */ /* 0x000fe200078e020d */
[----:B----4-:R-:W-:Y:S01]  /*0330*/  ISETP.GT.OR P0, PT, R20, UR8, P0 ;  /* 0x0000000814007c0c */ /* 0x010fe20008704670 */
[----:B--2---:R0:W-:Y:S04]  /*0340*/  STS.64 [R13+0x8], R2 ;  /* 0x000008020d007388 */ /* 0x0041e80000000a00 */
[----:B-----5:R0:W-:Y:S04]  /*0350*/  @!P1 STS.64 [R17], R6 ;  /* 0x0000000611009388 */ /* 0x0201e80000000a00 */
[----:B---3--:R0:W-:Y:S04]  /*0360*/  @!P1 STS.64 [R21+0x8], R10 ;  /* 0x0000080a15009388 */ /* 0x0081e80000000a00 */
[----:B------:R0:W-:Y:S04]  /*0370*/  @!P2 STS.64 [R19+0x8], R8 ;  /* 0x000008081300a388 */ /* 0x0001e80000000a00 */
[----:B------:R0:W-:Y:S01]  /*0380*/  @!P2 STS.64 [R23+0x8], R4 ;  /* 0x000008041700a388 */ /* 0x0001e20000000a00 */
[----:B------:R-:W-:Y:S06]  /*0390*/  BAR.SYNC.DEFER_BLOCKING 0x0 ;  /* 0x0000000000007b1d */ /* 0x000fec0000010000 */
[----:B------:R-:W-:Y:S05]  /*03a0*/  @P0 EXIT ;  /* 0x000000000000094d */ /* 0x000fea0003800000 */
[----:B------:R-:W1:Y:S01]  /*03b0*/  LDCU.64 UR4, c[0x0][0x390] ;  /* 0x00007200ff0477ac */ /* 0x000e620008000a00 */
[C---:B0-----:R-:W-:Y:S01]  /*03c0*/  IMAD.SHL.U32 R2, R15.reuse, 0x8, RZ ;  /* 0x000000080f027824 */ /* 0x041fe200078e00ff */
[----:B------:R-:W-:Y:S01]  /*03d0*/  SHF.L.U64.HI R3, R15, 0x3, R14 ;  /* 0x000000030f037819 */ /* 0x000fe2000001020e */
[----:B------:R-:W-:Y:S04]  /*03e0*/  LDS.64 R6, [R13+0x10] ;  /* 0x000010000d067984 */ /* 0x000fe80000000a00 */
[----:B------:R-:W0:Y:S01]  /*03f0*/  LDS.64 R8, [R13] ;  /* 0x000000000d087984 */ /* 0x000e220000000a00 */
[----:B------:R-:W-:Y:S01]  /*0400*/  IMAD R10, R0, 0x8, R13 ;  /* 0x00000008000a7824 */ /* 0x000fe200078e020d */
[----:B------:R-:W2:Y:S02]  /*0410*/  LDCU.64 UR8, c[0x0][0x3a8] ;  /* 0x00007500ff0877ac */ /* 0x000ea40008000a00 */
[----:B------:R-:W3:Y:S01]  /*0420*/  LDS.64 R4, [R13+0x8] ;  /* 0x000008000d047984 */ /* 0x000ee20000000a00 */
[----:B------:R-:W4:Y:S03]  /*0430*/  LDCU.128 UR12, c[0x0][0x3b0] ;  /* 0x00007600ff0c77ac */ /* 0x000f260008000c00 */
[----:B------:R-:W5:Y:S01]  /*0440*/  LDS.64 R10, [R10+0x18] ;  /* 0x000018000a0a7984 */ /* 0x000f620000000a00 */
[----:B-1----:R-:W-:-:S03]  /*0450*/  IADD3 R16, P0, PT, R2, UR4, RZ ;  /* 0x0000000402107c10 */ /* 0x002fc6000ff1e0ff */
[----:B------:R-:W1:Y:S01]  /*0460*/  LDS.64 R18, [R19+0x8] ;  /* 0x0000080013127984 */ /* 0x000e620000000a00 */
[----:B------:R-:W-:Y:S01]  /*0470*/  IADD3.X R17, PT, PT, R3, UR5, RZ, P0, !PT ;  /* 0x0000000503117c10 */ /* 0x000fe200087fe4ff */
[----:B------:R-:W2:Y:S04]  /*0480*/  LDCU.64 UR4, c[0x0][0x398] ;  /* 0x00007300ff0477ac */ /* 0x000ea80008000a00 */
[----:B------:R-:W4:Y:S01]  /*0490*/  LDG.E.64 R14, desc[UR6][R16.64] ;  /* 0x00000006100e7981 */ /* 0x000f22000c1e1b00 */
[----:B------:R-:W-:Y:S01]  /*04a0*/  BSSY.RECONVERGENT B0, `(.L_x_1) ;  /* 0x0000024000007945 */ /* 0x000fe20003800200 */
[----:B0-----:R-:W-:-:S08]  /*04b0*/  DADD R6, R6, R8 ;  /* 0x0000000006067229 */ /* 0x001fd00000000008 */
[----:B---3--:R-:W-:-:S08]  /*04c0*/  DFMA R6, R4, -4, R6 ;  /* 0xc01000000406782b */ /* 0x008fd00000000006 */
[----:B-----5:R-:W-:-:S08]  /*04d0*/  DADD R6, R6, R10 ;  /* 0x0000000006067229 */ /* 0x020fd0000000000a */
[----:B-1----:R-:W-:-:S08]  /*04e0*/  DADD R6, R6, R18 ;  /* 0x0000000006067229 */ /* 0x002fd00000000012 */
[----:B--2---:R-:W-:Y:S01]  /*04f0*/  DFMA R6, R6, UR4, R4 ;  /* 0x0000000406067c2b */ /* 0x004fe20008000004 */
[----:B------:R-:W0:Y:S07]  /*0500*/  LDCU.64 UR4, c[0x0][0x3d0] ;  /* 0x00007a00ff0477ac */ /* 0x000e2e0008000a00 */
[C---:B------:R-:W-:Y:S02]  /*0510*/  DMUL R4, R6.reuse, UR8 ;  /* 0x0000000806047c28 */ /* 0x040fe40008000000 */
[----:B----4-:R-:W-:-:S02]  /*0520*/  DADD R8, R6, -UR14 ;  /* 0x8000000e06087e29 */ /* 0x010fc40008000000 */
[----:B------:R-:W-:-:S06]  /*0530*/  DADD R10, R6, -1 ;  /* 0xbff00000060a7429 */ /* 0x000fcc0000000000 */
[----:B------:R-:W-:-:S08]  /*0540*/  DMUL R4, R4, R8 ;  /* 0x0000000804047228 */ /* 0x000fd00000000000 */
[----:B------:R-:W-:Y:S01]  /*0550*/  DMUL R4, R4, R10 ;  /* 0x0000000a04047228 */ /* 0x000fe20000000000 */
[----:B------:R-:W-:Y:S07]  /*0560*/  BAR.SYNC.DEFER_BLOCKING 0x0 ;  /* 0x0000000000007b1d */ /* 0x000fee0000010000 */
[----:B------:R-:W-:-:S08]  /*0570*/  DFMA R4, R6, R14, R4 ;  /* 0x0000000e0604722b */ /* 0x000fd00000000004 */
[----:B------:R-:W-:Y:S01]  /*0580*/  DFMA R12, -R4, UR12, R6 ;  /* 0x0000000c040c7c2b */ /* 0x000fe20008000106 */
[----:B------:R-:W-:-:S07]  /*0590*/  IMAD.MOV.U32 R4, RZ, RZ, 0x1 ;  /* 0x00000001ff047424 */ /* 0x000fce00078e00ff */
[----:B0-----:R-:W-:Y:S01]  /*05a0*/  DADD R8, R12, UR4 ;  /* 0x000000040c087e29 */ /* 0x001fe20008000000 */
[----:B------:R-:W0:Y:S05]  /*05b0*/  LDCU.64 UR4, c[0x0][0x3c8] ;  /* 0x00007900ff0477ac */ /* 0x000e2a0008000a00 */
[----:B------:R-:W1:Y:S02]  /*05c0*/  MUFU.RCP64H R5, R9 ;  /* 0x0000000900057308 */ /* 0x000e640000001800 */
[----:B-1----:R-:W-:-:S08]  /*05d0*/  DFMA R6, -R8, R4, 1 ;  /* 0x3ff000000806742b */ /* 0x002fd00000000104 */
[----:B------:R-:W-:-:S08]  /*05e0*/  DFMA R6, R6, R6, R6 ;  /* 0x000000060606722b */ /* 0x000fd00000000006 */
[----:B------:R-:W-:Y:S02]  /*05f0*/  DFMA R4, R4, R6, R4 ;  /* 0x000000060404722b */ /* 0x000fe40000000004 */
[----:B0-----:R-:W-:-:S06]  /*0600*/  DMUL R6, R14, UR4 ;  /* 0x000000040e067c28 */ /* 0x001fcc0008000000 */
[----:B------:R-:W-:-:S04]  /*0610*/  DFMA R10, -R8, R4, 1 ;  /* 0x3ff00000080a742b */ /* 0x000fc80000000104 */
[----:B------:R-:W-:-:S04]  /*0620*/  FSETP.GEU.AND P1, PT, |R7|, 6.5827683646048100446e-37, PT ;  /* 0x036000000700780b */ /* 0x000fc80003f2e200 */
[----:B------:R-:W-:-:S08]  /*0630*/  DFMA R4, R4, R10, R4 ;  /* 0x0000000a0404722b */ /* 0x000fd00000000004 */
[----:B------:R-:W-:-:S08]  /*0640*/  DMUL R10, R6, R4 ;  /* 0x00000004060a7228 */ /* 0x000fd00000000000 */
[----:B------:R-:W-:-:S08]  /*0650*/  DFMA R18, -R8, R10, R6 ;  /* 0x0000000a0812722b */ /* 0x000fd00000000106 */
[----:B------:R-:W-:-:S10]  /*0660*/  DFMA R4, R4, R18, R10 ;  /* 0x000000120404722b */ /* 0x000fd4000000000a */
[----:B------:R-:W-:-:S05]  /*0670*/  FFMA R0, RZ, R9, R5 ;  /* 0x00000009ff007223 */ /* 0x000fca0000000005 */
[----:B------:R-:W-:-:S13]  /*0680*/  FSETP.GT.AND P0, PT, |R0|, 1.469367938527859385e-39, PT ;  /* 0x001000000000780b */ /* 0x000fda0003f04200 */
[----:B------:R-:W-:Y:S05]  /*0690*/  @P0 BRA P1, `(.L_x_2) ;  /* 0x0000000000100947 */ /* 0x000fea0000800000 */
[----:B------:R-:W-:-:S07]  /*06a0*/  MOV R0, 0x6c0 ;  /* 0x000006c000007802 */ /* 0x000fce0000000f00 */
[----:B------:R-:W-:Y:S05]  /*06b0*/  CALL.REL.NOINC `($__internal_0_$__cuda_sm20_div_rn_f64_full) ;  /* 0x0000000000507944 */ /* 0x000fea0003c00000 */
[----:B------:R-:W-:Y:S02]  /*06c0*/  IMAD.MOV.U32 R4, RZ, RZ, R6 ;  /* 0x000000ffff047224 */ /* 0x000fe400078e0006 */
[----:B------:R-:W-:-:S07]  /*06d0*/  IMAD.MOV.U32 R5, RZ, RZ, R7 ;  /* 0x000000ffff057224 */ /* 0x000fce00078e0007 */
.L_x_2:
[----:B------:R-:W-:Y:S05]  /*06e0*/  BSYNC.RECONVERGENT B0 ;  /* 0x0000000000007941 */ /* 0x000fea0003800200 */
.L_x_1:
[----:B------:R-:W0:Y:S01]  /*06f0*/  LDCU.64 UR8, c[0x0][0x3d8] ;  /* 0x00007b00ff0877ac */ /* 0x000e220008000a00 */
[----:B------:R-:W1:Y:S01]  /*0700*/  LDCU.64 UR4, c[0x0][0x3c0] ;  /* 0x00007800ff0477ac */ /* 0x000e620008000a00 */
[----:B------:R-:W2:Y:S01]  /*0710*/  LDCU.64 UR12, c[0x0][0x3a8] ;  /* 0x00007500ff0c77ac */ /* 0x000ea20008000a00 */
[----:B------:R-:W3:Y:S01]  /*0720*/  LDCU.64 UR10, c[0x0][0x3b0] ;  /* 0x00007600ff0a77ac */ /* 0x000ee20008000a00 */
[----:B0-----:R-:W-:Y:S01]  /*0730*/  DADD R8, R12, -UR8 ;  /* 0x800000080c087e29 */ /* 0x001fe20008000000 */
[----:B------:R-:W0:Y:S01]  /*0740*/  LDCU.64 UR8, c[0x0][0x380] ;  /* 0x00007000ff0877ac */ /* 0x000e220008000a00 */
[----:B-1----:R-:W-:Y:S02]  /*0750*/  DADD R4, R4, UR4 ;  /* 0x0000000404047e29 */ /* 0x002fe40008000000 */
[----:B--2---:R-:W-:-:S04]  /*0760*/  DMUL R6, R12, UR12 ;  /* 0x0000000c0c067c28 */ /* 0x004fc80008000000 */
[----:B------:R-:W-:Y:S02]  /*0770*/  DADD R8, R8, -1 ;  /* 0xbff0000008087429 */ /* 0x000fe40000000000 */
[----:B---3--:R-:W-:-:S06]  /*0780*/  DMUL R4, R4, UR10 ;  /* 0x0000000a04047c28 */ /* 0x008fcc0008000000 */
[----:B------:R-:W-:Y:S01]  /*0790*/  DFMA R6, -R6, R8, -R14 ;  /* 0x000000080606722b */ /* 0x000fe2000000090e */
[----:B0-----:R-:W-:-:S04]  /*07a0*/  IADD3 R2, P0, PT, R2, UR8, RZ ;  /* 0x0000000802027c10 */ /* 0x001fc8000ff1e0ff */
[----:B------:R-:W-:-:S03]  /*07b0*/  IADD3.X R3, PT, PT, R3, UR9, RZ, P0, !PT ;  /* 0x0000000903037c10 */ /* 0x000fc600087fe4ff */
[----:B------:R-:W-:Y:S02]  /*07c0*/  DFMA R4, R4, R6, R14 ;  /* 0x000000060404722b */ /* 0x000fe4000000000e */
[----:B------:R-:W-:Y:S05]  /*07d0*/  STG.E.64 desc[UR6][R2.64], R12 ;  /* 0x0000000c02007986 */ /* 0x000fea000c101b06 */
[----:B------:R-:W-:Y:S01]  /*07e0*/  STG.E.64 desc[UR6][R16.64], R4 ;  /* 0x0000000410007986 */ /* 0x000fe2000c101b06 */
[----:B------:R-:W-:Y:S05]  /*07f0*/  EXIT ;  /* 0x000000000000794d */ /* 0x000fea0003800000 */
        .weak           $__internal_0_$__cuda_sm20_div_rn_f64_full
        .type           $__internal_0_$__cuda_sm20_div_rn_f64_full,@function
        .size           $__internal_0_$__cuda_sm20_div_rn_f64_full,(.L_x_34 - $__internal_0_$__cuda_sm20_div_rn_f64_full)
$__internal_0_$__cuda_sm20_div_rn_f64_full:
[C---:B------:R-:W-:Y:S01]  /*0800*/  FSETP.GEU.AND P0, PT, |R9|.reuse, 1.469367938527859385e-39, PT ;  /* 0x001000000900780b */ /* 0x040fe20003f0e200 */
[----:B------:R-:W-:Y:S01]  /*0810*/  IMAD.MOV.U32 R22, RZ, RZ, 0x1 ;  /* 0x00000001ff167424 */ /* 0x000fe200078e00ff */
[----:B------:R-:W-:Y:S01]  /*0820*/  LOP3.LUT R10, R9, 0x800fffff, RZ, 0xc0, !PT ;  /* 0x800fffff090a7812 */ /* 0x000fe200078ec0ff */
[----:B------:R-:W-:Y:S01]  /*0830*/  BSSY.RECONVERGENT B1, `(.L_x_3) ;  /* 0x0000054000017945 */ /* 0x000fe20003800200 */
[C---:B------:R-:W-:Y:S02]  /*0840*/  FSETP.GEU.AND P2, PT, |R7|.reuse, 1.469367938527859385e-39, PT ;  /* 0x001000000700780b */ /* 0x040fe40003f4e200 */
[----:B------:R-:W-:Y:S01]  /*0850*/  LOP3.LUT R11, R10, 0x3ff00000, RZ, 0xfc, !PT ;  /* 0x3ff000000a0b7812 */ /* 0x000fe200078efcff */
[----:B------:R-:W-:Y:S01]  /*0860*/  IMAD.MOV.U32 R10, RZ, RZ, R8 ;  /* 0x000000ffff0a7224 */ /* 0x000fe200078e0008 */
[----:B------:R-:W-:Y:S02]  /*0870*/  LOP3.LUT R4, R7, 0x7ff00000, RZ, 0xc0, !PT ;  /* 0x7ff0000007047812 */ /* 0x000fe400078ec0ff */
[----:B------:R-:W-:-:S03]  /*0880*/  LOP3.LUT R27, R9, 0x7ff00000, RZ, 0xc0, !PT ;  /* 0x7ff00000091b7812 */ /* 0x000fc600078ec0ff */
[----:B------:R-:W-:Y:S01]  /*0890*/  @!P0 DMUL R10, R8, 8.98846567431157953865e+307 ;  /* 0x7fe00000080a8828 */ /* 0x000fe20000000000 */
[----:B------:R-:W-:-:S03]  /*08a0*/  ISETP.GE.U32.AND P1, PT, R4, R27, PT ;  /* 0x0000001b0400720c */ /* 0x000fc60003f26070 */
[----:B------:R-:W-:Y:S02]  /*08b0*/  @!P2 LOP3.LUT R5, R9, 0x7ff00000, RZ, 0xc0, !PT ;  /* 0x7ff000000905a812 */ /* 0x000fe400078ec0ff */
[----:B------:R-:W0:Y:S02]  /*08c0*/  MUFU.RCP64H R23, R11 ;  /* 0x0000000b00177308 */ /* 0x000e240000001800 */
[----:B------:R-:W-:Y:S01]  /*08d0*/  @!P2 ISETP.GE.U32.AND P3, PT, R4, R5, PT ;  /* 0x000000050400a20c */ /* 0x000fe20003f66070 */
[----:B------:R-:W-:Y:S01]  /*08e0*/  IMAD.MOV.U32 R5, RZ, RZ, 0x1ca00000 ;  /* 0x1ca00000ff057424 */ /* 0x000fe200078e00ff */
[----:B------:R-:W-:-:S04]  /*08f0*/  @!P0 LOP3.LUT R27, R11, 0x7ff00000, RZ, 0xc0, !PT ;  /* 0x7ff000000b1b8812 */ /* 0x000fc800078ec0ff */
[----:B------:R-:W-:-:S04]  /*0900*/  @!P2 SEL R21, R5, 0x63400000, !P3 ;  /* 0x634000000515a807 */ /* 0x000fc80005800000 */
[----:B------:R-:W-:-:S04]  /*0910*/  @!P2 LOP3.LUT R24, R21, 0x80000000, R7, 0xf8, !PT ;  /* 0x800000001518a812 */ /* 0x000fc800078ef807 */
[----:B------:R-:W-:Y:S01]  /*0920*/  @!P2 LOP3.LUT R25, R24, 0x100000, RZ, 0xfc, !PT ;  /* 0x001000001819a812 */ /* 0x000fe200078efcff */
[----:B0-----:R-:W-:Y:S01]  /*0930*/  DFMA R18, R22, -R10, 1 ;  /* 0x3ff000001612742b */ /* 0x001fe2000000080a */
[----:B------:R-:W-:-:S07]  /*0940*/  @!P2 IMAD.MOV.U32 R24, RZ, RZ, RZ ;  /* 0x000000ffff18a224 */ /* 0x000fce00078e00ff */
[----:B------:R-:W-:-:S08]  /*0950*/  DFMA R18, R18, R18, R18 ;  /* 0x000000121212722b */ /* 0x000fd00000000012 */
[----:B------:R-:W-:Y:S01]  /*0960*/  DFMA R22, R22, R18, R22 ;  /* 0x000000121616722b */ /* 0x000fe20000000016 */
[----:B------:R-:W-:Y:S01]  /*0970*/  SEL R19, R5, 0x63400000, !P1 ;  /* 0x6340000005137807 */ /* 0x000fe20004800000 */
[----:B------:R-:W-:-:S03]  /*0980*/  IMAD.MOV.U32 R18, RZ, RZ, R6 ;  /* 0x000000ffff127224 */ /* 0x000fc600078e0006 */
[----:B------:R-:W-:-:S03]  /*0990*/  LOP3.LUT R19, R19, 0x800fffff, R7, 0xf8, !PT ;  /* 0x800fffff13137812 */ /* 0x000fc600078ef807 */
[----:B------:R-:W-:-:S03]  /*09a0*/  DFMA R20, R22, -R10, 1 ;  /* 0x3ff000001614742b */ /* 0x000fc6000000080a */
[----:B------:R-:W-:-:S05]  /*09b0*/  @!P2 DFMA R18, R18, 2, -R24 ;  /* 0x400000001212a82b */ /* 0x000fca0000000818 */
[----:B------:R-:W-:-:S08]  /*09c0*/  DFMA R20, R22, R20, R22 ;  /* 0x000000141614722b */ /* 0x000fd00000000016 */
[----:B------:R-:W-:-:S08]  /*09d0*/  DMUL R22, R20, R18 ;  /* 0x0000001214167228 */ /* 0x000fd00000000000 */
[----:B------:R-:W-:-:S08]  /*09e0*/  DFMA R24, R22, -R10, R18 ;  /* 0x8000000a1618722b */ /* 0x000fd00000000012 */
[----:B------:R-:W-:Y:S01]  /*09f0*/  DFMA R24, R20, R24, R22 ;  /* 0x000000181418722b */ /* 0x000fe20000000016 */
[----:B------:R-:W-:Y:S01]  /*0a00*/  IMAD.MOV.U32 R20, RZ, RZ, R4 ;  /* 0x000000ffff147224 */ /* 0x000fe200078e0004 */
[----:B------:R-:W-:Y:S01]  /*0a10*/  @!P2 LOP3.LUT R20, R19, 0x7ff00000, RZ, 0xc0, !PT ;  /* 0x7ff000001314a812 */ /* 0x000fe200078ec0ff */
[----:B------:R-:W-:-:S04]  /*0a20*/  VIADD R22, R27, 0xffffffff ;  /* 0xffffffff1b167836 */ /* 0x000fc80000000000 */
[----:B------:R-:W-:-:S05]  /*0a30*/  VIADD R21, R20, 0xffffffff ;  /* 0xffffffff14157836 */ /* 0x000fca0000000000 */
[----:B------:R-:W-:-:S04]  /*0a40*/  ISETP.GT.U32.AND P0, PT, R21, 0x7feffffe, PT ;  /* 0x7feffffe1500780c */ /* 0x000fc80003f04070 */
[----:B------:R-:W-:-:S13]  /*0a50*/  ISETP.GT.U32.OR P0, PT, R22, 0x7feffffe, P0 ;  /* 0x7feffffe1600780c */ /* 0x000fda0000704470 */
[----:B------:R-:W-:Y:S05]  /*0a60*/  @P0 BRA `(.L_x_4) ;  /* 0x00000000006c0947 */ /* 0x000fea0003800000 */
[----:B------:R-:W-:Y:S01]  /*0a70*/  LOP3.LUT R7, R9, 0x7ff00000, RZ, 0xc0, !PT ;  /* 0x7ff0000009077812 */ /* 0x000fe200078ec0ff */
[----:B------:R-:W-:-:S03]  /*0a80*/  IMAD.MOV.U32 R20, RZ, RZ, RZ ;  /* 0x000000ffff147224 */ /* 0x000fc600078e00ff */
[CC--:B------:R-:W-:Y:S02]  /*0a90*/  VIADDMNMX R6, R4.reuse, -R7.reuse, 0xb9600000, !PT ;  /* 0xb960000004067446 */ /* 0x0c0fe40007800907 */
[----:B------:R-:W-:Y:S02]  /*0aa0*/  ISETP.GE.U32.AND P0, PT, R4, R7, PT ;  /* 0x000000070400720c */ /* 0x000fe40003f06070 */
[----:B------:R-:W-:Y:S02]  /*0ab0*/  VIMNMX R6, PT, PT, R6, 0x46a00000, PT ;  /* 0x46a0000006067848 */ /* 0x000fe40003fe0100 */
[----:B------:R-:W-:-:S05]  /*0ac0*/  SEL R5, R5, 0x63400000, !P0 ;  /* 0x6340000005057807 */ /* 0x000fca0004000000 */
[----:B------:R-:W-:-:S04]  /*0ad0*/  IMAD.IADD R6, R6, 0x1, -R5 ;  /* 0x0000000106067824 */ /* 0x000fc800078e0a05 */
[----:B------:R-:W-:-:S06]  /*0ae0*/  VIADD R21, R6, 0x7fe00000 ;  /* 0x7fe0000006157836 */ /* 0x000fcc0000000000 */
[----:B------:R-:W-:-:S10]  /*0af0*/  DMUL R4, R24, R20 ;  /* 0x0000001418047228 */ /* 0x000fd40000000000 */
[----:B------:R-:W-:-:S13]  /*0b00*/  FSETP.GTU.AND P0, PT, |R5|, 1.469367938527859385e-39, PT ;  /* 0x001000000500780b */ /* 0x000fda0003f0c200 */
[----:B------:R-:W-:Y:S05]  /*0b10*/  @P0 BRA `(.L_x_5) ;  /* 0x0000000000940947 */ /* 0x000fea0003800000 */
[----:B------:R-:W-:Y:S01]  /*0b20*/  DFMA R10, R24, -R10, R18 ;  /* 0x8000000a180a722b */ /* 0x000fe20000000012 */
[----:B------:R-:W-:-:S09]  /*0b30*/  IMAD.MOV.U32 R20, RZ, RZ, RZ ;  /* 0x000000ffff147224 */ /* 0x000fd200078e00ff */
[C---:B------:R-:W-:Y:S02]  /*0b40*/  FSETP.NEU.AND P0, PT, R11.reuse, RZ, PT ;  /* 0x000000ff0b00720b */ /* 0x040fe40003f0d000 */
[----:B------:R-:W-:-:S04]  /*0b50*/  LOP3.LUT R7, R11, 0x80000000, R9, 0x48, !PT ;  /* 0x800000000b077812 */ /* 0x000fc800078e4809 */
[----:B------:R-:W-:-:S07]  /*0b60*/  LOP3.LUT R21, R7, R21, RZ, 0xfc, !PT ;  /* 0x0000001507157212 */ /* 0x000fce00078efcff */
[----:B------:R-:W-:Y:S05]  /*0b70*/  @!P0 BRA `(.L_x_5) ;  /* 0x00000000007c8947 */ /* 0x000fea0003800000 */
[----:B------:R-:W-:Y:S01]  /*0b80*/  IMAD.MOV R9, RZ, RZ, -R6 ;  /* 0x000000ffff097224 */ /* 0x000fe200078e0a06 */
[----:B------:R-:W-:Y:S01]  /*0b90*/  DMUL.RP R20, R24, R20 ;  /* 0x0000001418147228 */ /* 0x000fe20000008000 */
[----:B------:R-:W-:-:S06]  /*0ba0*/  IMAD.MOV.U32 R8, RZ, RZ, RZ ;  /* 0x000000ffff087224 */ /* 0x000fcc00078e00ff */
[----:B------:R-:W-:-:S03]  /*0bb0*/  DFMA R8, R4, -R8, R24 ;  /* 0x800000080408722b */ /* 0x000fc60000000018 */
[----:B------:R-:W-:-:S03]  /*0bc0*/  LOP3.LUT R7, R21, R7, RZ, 0x3c, !PT ;  /* 0x0000000715077212 */ /* 0x000fc600078e3cff */
[----:B------:R-:W-:-:S04]  /*0bd0*/  IADD3 R8, PT, PT, -R6, -0x43300000, RZ ;  /* 0xbcd0000006087810 */ /* 0x000fc80007ffe1ff */
[----:B------:R-:W-:-:S04]  /*0be0*/  FSETP.NEU.AND P0, PT, |R9|, R8, PT ;  /* 0x000000080900720b */ /* 0x000fc80003f0d200 */
[----:B------:R-:W-:Y:S02]  /*0bf0*/  FSEL R4, R20, R4, !P0 ;  /* 0x0000000414047208 */ /* 0x000fe40004000000 */
[----:B------:R-:W-:Y:S01]  /*0c00*/  FSEL R5, R7, R5, !P0 ;  /* 0x0000000507057208 */ /* 0x000fe20004000000 */
[----:B------:R-:W-:Y:S06]  /*0c10*/  BRA `(.L_x_5) ;  /* 0x0000000000547947 */ /* 0x000fec0003800000 */
.L_x_4:
[----:B------:R-:W-:-:S14]  /*0c20*/  DSETP.NAN.AND P0, PT, R6, R6, PT ;  /* 0x000000060600722a */ /* 0x000fdc0003f08000 */
[----:B------:R-:W-:Y:S05]  /*0c30*/  @P0 BRA `(.L_x_6) ;  /* 0x0000000000440947 */ /* 0x000fea0003800000 */
[----:B------:R-:W-:-:S14]  /*0c40*/  DSETP.NAN.AND P0, PT, R8, R8, PT ;  /* 0x000000080800722a */ /* 0x000fdc0003f08000 */
[----:B------:R-:W-:Y:S05]  /*0c50*/  @P0 BRA `(.L_x_7) ;  /* 0x0000000000300947 */ /* 0x000fea0003800000 */
[----:B------:R-:W-:Y:S01]  /*0c60*/  ISETP.NE.AND P0, PT, R20, R27, PT ;  /* 0x0000001b1400720c */ /* 0x000fe20003f05270 */
[----:B------:R-:W-:Y:S02]  /*0c70*/  IMAD.MOV.U32 R4, RZ, RZ, 0x0 ;  /* 0x00000000ff047424 */ /* 0x000fe400078e00ff */
[----:B------:R-:W-:-:S10]  /*0c80*/  IMAD.MOV.U32 R5, RZ, RZ, -0x80000 ;  /* 0xfff80000ff057424 */ /* 0x000fd400078e00ff */
[----:B------:R-:W-:Y:S05]  /*0c90*/  @!P0 BRA `(.L_x_5) ;  /* 0x0000000000348947 */ /* 0x000fea0003800000 */
[----:B------:R-:W-:Y:S02]  /*0ca0*/  ISETP.NE.AND P0, PT, R20, 0x7ff00000, PT ;  /* 0x7ff000001400780c */ /* 0x000fe40003f05270 */
[----:B------:R-:W-:Y:S02]  /*0cb0*/  LOP3.LUT R5, R7, 0x80000000, R9, 0x48, !PT ;  /* 0x8000000007057812 */ /* 0x000fe400078e4809 */
[----:B------:R-:W-:-:S13]  /*0cc0*/  ISETP.EQ.OR P0, PT, R27, RZ, !P0 ;  /* 0x000000ff1b00720c */ /* 0x000fda0004702670 */
[----:B------:R-:W-:Y:S01]  /*0cd0*/  @P0 LOP3.LUT R6, R5, 0x7ff00000, RZ, 0xfc, !PT ;  /* 0x7ff0000005060812 */ /* 0x000fe200078efcff */
[----:B------:R-:W-:Y:S02]  /*0ce0*/  @!P0 IMAD.MOV.U32 R4, RZ, RZ, RZ ;  /* 0x000000ffff048224 */ /* 0x000fe400078e00ff */
[----:B------:R-:W-:Y:S02]  /*0cf0*/  @P0 IMAD.MOV.U32 R4, RZ, RZ, RZ ;  /* 0x000000ffff040224 */ /* 0x000fe400078e00ff */
[----:B------:R-:W-:Y:S01]  /*0d00*/  @P0 IMAD.MOV.U32 R5, RZ, RZ, R6 ;  /* 0x000000ffff050224 */ /* 0x000fe200078e0006 */
[----:B------:R-:W-:Y:S06]  /*0d10*/  BRA `(.L_x_5) ;  /* 0x0000000000147947 */ /* 0x000fec0003800000 */
.L_x_7:
[----:B------:R-:W-:Y:S01]  /*0d20*/  LOP3.LUT R5, R9, 0x80000, RZ, 0xfc, !PT ;  /* 0x0008000009057812 */ /* 0x000fe200078efcff */
[----:B------:R-:W-:Y:S01]  /*0d30*/  IMAD.MOV.U32 R4, RZ, RZ, R8 ;  /* 0x000000ffff047224 */ /* 0x000fe200078e0008 */
[----:B------:R-:W-:Y:S06]  /*0d40*/  BRA `(.L_x_5) ;  /* 0x0000000000087947 */ /* 0x000fec0003800000 */
.L_x_6:
[----:B------:R-:W-:Y:S01]  /*0d50*/  LOP3.LUT R5, R7, 0x80000, RZ, 0xfc, !PT ;  /* 0x0008000007057812 */ /* 0x000fe200078efcff */
[----:B------:R-:W-:-:S07]  /*0d60*/  IMAD.MOV.U32 R4, RZ, RZ, R6 ;  /* 0x000000ffff047224 */ /* 0x000fce00078e0006 */
.L_x_5:
[----:B------:R-:W-:Y:S05]  /*0d70*/  BSYNC.RECONVERGENT B1 ;  /* 0x0000000000017941 */ /* 0x000fea0003800200 */
.L_x_3:
[----:B------:R-:W-:Y:S02]  /*0d80*/  IMAD.MOV.U32 R6, RZ, RZ, R4 ;  /* 0x000000ffff067224 */ /* 0x000fe400078e0004 */
[----:B------:R-:W-:Y:S02]  /*0d90*/  IMAD.MOV.U32 R7, RZ, RZ, R5 ;  /* 0x000000ffff077224 */ /* 0x000fe400078e0005 */
[----:B------:R-:W-:Y:S02]  /*0da0*/  IMAD.MOV.U32 R4, RZ, RZ, R0 ;  /* 0x000000ffff047224 */ /* 0x000fe400078e0000 */
[----:B------:R-:W-:-:S04]  /*0db0*/  IMAD.MOV.U32 R5, RZ, RZ, 0x0 ;  /* 0x00000000ff057424 */ /* 0x000fc800078e00ff */
[----:B------:R-:W-:Y:S05]  /*0dc0*/  RET.REL.NODEC R4 `(_Z9v4_kernelPdS_S_diidddddddii) ;  /* 0xfffffff0048c7950 */ /* 0x000fea0003c3ffff */
.L_x_8:
        /* <DEDUP_REMOVED lines=11> */
.L_x_34:


//--------------------- .text._Z9v3_kernelPdS_S_diiddddddd --------------------------
	.section	.text._Z9v3_kernelPdS_S_diiddddddd,"ax",@progbits
	.align	128
        .global         _Z9v3_kernelPdS_S_diiddddddd
        .type           _Z9v3_kernelPdS_S_diiddddddd,@function
        .size           _Z9v3_kernelPdS_S_diiddddddd,(.L_x_35 - _Z9v3_kernelPdS_S_diiddddddd)
        .other          _Z9v3_kernelPdS_S_diiddddddd,@"STO_CUDA_ENTRY STV_DEFAULT"
_Z9v3_kernelPdS_S_diiddddddd:
.text._Z9v3_kernelPdS_S_diiddddddd:
[----:B------:R-:W-:Y:S01]  /*0000*/  LDC R1, c[0x0][0x37c] ;  /* 0x0000df00ff017b82 */ /* 0x000fe20000000800 */
[----:B------:R-:W0:Y:S07]  /*0010*/  S2R R3, SR_TID.X ;  /* 0x0000000000037919 */ /* 0x000e2e0000002100 */
[----:B------:R-:W0:Y:S01]  /*0020*/  LDC R0, c[0x0][0x360] ;  /* 0x0000d800ff007b82 */ /* 0x000e220000000800 */
[----:B------:R-:W1:Y:S07]  /*0030*/  S2R R7, SR_TID.Y ;  /* 0x0000000000077919 */ /* 0x000e6e0000002200 */
[----:B------:R-:W0:Y:S08]  /*0040*/  S2UR UR4, SR_CTAID.X ;  /* 0x00000000000479c3 */ /* 0x000e300000002500 */
[----:B------:R-:W1:Y:S08]  /*0050*/  S2UR UR5, SR_CTAID.Y ;  /* 0x00000000000579c3 */ /* 0x000e700000002600 */
[----:B------:R-:W1:Y:S08]  /*0060*/  LDC R2, c[0x0][0x364] ;  /* 0x0000d900ff027b82 */ /* 0x000e700000000800 */
[----:B------:R-:W2:Y:S01]  /*0070*/  LDC.64 R4, c[0x0][0x3a0] ;  /* 0x0000e800ff047b82 */ /* 0x000ea20000000a00 */
[----:B0-----:R-:W-:-:S04]  /*0080*/  IMAD R0, R0, UR4, R3 ;  /* 0x0000000400007c24 */ /* 0x001fc8000f8e0203 */
[----:B------:R-:W-:Y:S02]  /*0090*/  VIADD R3, R0, 0x1 ;  /* 0x0000000100037836 */ /* 0x000fe40000000000 */
[----:B-1----:R-:W-:-:S05]  /*00a0*/  IMAD R2, R2, UR5, R7 ;  /* 0x0000000502027c24 */ /* 0x002fca000f8e0207 */
[----:B--2---:R-:W-:-:S04]  /*00b0*/  ISETP.GE.AND P0, PT, R2, R5, PT ;  /* 0x000000050200720c */ /* 0x004fc80003f06270 */
[----:B------:R-:W-:-:S13]  /*00c0*/  ISETP.GT.OR P0, PT, R3, R4, P0 ;  /* 0x000000040300720c */ /* 0x000fda0000704670 */
[----:B------:R-:W-:Y:S05]  /*00d0*/  @P0 EXIT ;  /* 0x000000000000094d */ /* 0x000fea0003800000 */
[----:B------:R-:W0:Y:S01]  /*00e0*/  LDC.64 R6, c[0x0][0x388] ;  /* 0x0000e200ff067b82 */ /* 0x000e220000000a00 */
[----:B------:R-:W1:Y:S01]  /*00f0*/  LDCU.64 UR4, c[0x0][0x358] ;  /* 0x00006b00ff0477ac */ /* 0x000e620008000a00 */
[----:B------:R-:W-:Y:S01]  /*0100*/  VIADD R9, R5, 0x2 ;  /* 0x0000000205097836 */ /* 0x000fe20000000000 */
[----:B------:R-:W2:Y:S03]  /*0110*/  LDCU.64 UR6, c[0x0][0x388] ;  /* 0x00007100ff0677ac */ /* 0x000ea60008000a00 */
[----:B------:R-:W-:Y:S01]  /*0120*/  IMAD R8, R2, R9, R9 ;  /* 0x0000000902087224 */ /* 0x000fe200078e0209 */
[----:B------:R-:W3:Y:S03]  /*0130*/  LDCU.128 UR8, c[0x0][0x3b0] ;  /* 0x00007600ff0877ac */ /* 0x000ee60008000c00 */
[----:B------:R-:W-:-:S04]  /*0140*/  IMAD.IADD R8, R3, 0x1, R8 ;  /* 0x0000000103087824 */ /* 0x000fc800078e0208 */
[----:B0-----:R-:W-:-:S05]  /*0150*/  IMAD.WIDE R6, R8, 0x8, R6 ;  /* 0x0000000808067825 */ /* 0x001fca00078e0206 */
[----:B-1----:R-:W4:Y:S04]  /*0160*/  LDG.E.64 R10, desc[UR4][R6.64+0x8] ;  /* 0x00000804060a7981 */ /* 0x002f28000c1e1b00 */
[----:B------:R-:W4:Y:S01]  /*0170*/  LDG.E.64 R12, desc[UR4][R6.64+-0x8] ;  /* 0xfffff804060c7981 */ /* 0x000f22000c1e1b00 */
[----:B------:R-:W-:Y:S02]  /*0180*/  SHF.R.S32.HI R9, RZ, 0x1f, R5 ;  /* 0x0000001fff097819 */ /* 0x000fe40000011405 */
[C---:B------:R-:W-:Y:S01]  /*0190*/  IADD3 R0, P0, PT, R8.reuse, -R5, RZ ;  /* 0x8000000508007210 */ /* 0x040fe20007f1e0ff */
[----:B------:R0:W5:Y:S01]  /*01a0*/  LDG.E.64 R2, desc[UR4][R6.64] ;  /* 0x0000000406027981 */ /* 0x000162000c1e1b00 */
[----:B------:R-:W-:Y:S02]  /*01b0*/  IMAD.WIDE R4, R5, 0x8, R6 ;  /* 0x0000000805047825 */ /* 0x000fe400078e0206 */
[----:B------:R-:W-:-:S02]  /*01c0*/  LEA.HI.X.SX32 R9, R8, ~R9, 0x1, P0 ;  /* 0x8000000908097211 */ /* 0x000fc400000f0eff */
[C---:B--2---:R-:W-:Y:S02]  /*01d0*/  LEA R14, P0, R0.reuse, UR6, 0x3 ;  /* 0x00000006000e7c11 */ /* 0x044fe4000f8018ff */
[----:B------:R-:W2:Y:S02]  /*01e0*/  LDG.E.64 R4, desc[UR4][R4.64+0x10] ;  /* 0x0000100404047981 */ /* 0x000ea4000c1e1b00 */
[----:B------:R-:W-:Y:S01]  /*01f0*/  LEA.HI.X R15, R0, UR7, R9, 0x3, P0 ;  /* 0x00000007000f7c11 */ /* 0x000fe200080f1c09 */
[----:B------:R-:W1:Y:S01]  /*0200*/  LDCU.64 UR6, c[0x0][0x398] ;  /* 0x00007300ff0677ac */ /* 0x000e620008000a00 */
[----:B0-----:R-:W0:Y:S04]  /*0210*/  LDC.64 R6, c[0x0][0x390] ;  /* 0x0000e400ff067b82 */ /* 0x001e280000000a00 */
[----:B------:R-:W3:Y:S01]  /*0220*/  LDG.E.64 R14, desc[UR4][R14.64+-0x10] ;  /* 0xfffff0040e0e7981 */ /* 0x000ee2000c1e1b00 */
[----:B----4-:R-:W-:-:S03]  /*0230*/  DADD R10, R10, R12 ;  /* 0x000000000a0a7229 */ /* 0x010fc6000000000c */
[----:B------:R-:W4:Y:S05]  /*0240*/  LDC.64 R12, c[0x0][0x380] ;  /* 0x0000e000ff0c7b82 */ /* 0x000f2a0000000a00 */
[----:B-----5:R-:W-:-:S08]  /*0250*/  DFMA R10, R2, -4, R10 ;  /* 0xc0100000020a782b */ /* 0x020fd0000000000a */
[----:B--2---:R-:W-:-:S08]  /*0260*/  DADD R10, R10, R4 ;  /* 0x000000000a0a7229 */ /* 0x004fd00000000004 */
[----:B---3--:R-:W-:-:S08]  /*0270*/  DADD R10, R10, R14 ;  /* 0x000000000a0a7229 */ /* 0x008fd0000000000e */
[----:B-1----:R-:W-:Y:S01]  /*0280*/  DFMA R2, R10, UR6, R2 ;  /* 0x000000060a027c2b */ /* 0x002fe20008000002 */
[----:B------:R-:W1:Y:S01]  /*0290*/  LDCU.64 UR6, c[0x0][0x3a8] ;  /* 0x00007500ff0677ac */ /* 0x000e620008000a00 */
[----:B----4-:R-:W-:-:S05]  /*02a0*/  IMAD.WIDE R10, R8, 0x8, R12 ;  /* 0x00000008080a7825 */ /* 0x010fca00078e020c */
[----:B------:R2:W-:Y:S01]  /*02b0*/  STG.E.64 desc[UR4][R10.64], R2 ;  /* 0x000000020a007986 */ /* 0x0005e2000c101b04 */
[----:B------:R-:W-:Y:S01]  /*02c0*/  BAR.SYNC.DEFER_BLOCKING 0x0 ;  /* 0x0000000000007b1d */ /* 0x000fe20000010000 */
[----:B0-----:R-:W-:-:S05]  /*02d0*/  IMAD.WIDE R8, R8, 0x8, R6 ;  /* 0x0000000808087825 */ /* 0x001fca00078e0206 */
[----:B------:R-:W1:Y:S04]  /*02e0*/  LDG.E.64 R4, desc[UR4][R10.64] ;  /* 0x000000040a047981 */ /* 0x000e68000c1e1b00 */
[----:B------:R-:W3:Y:S01]  /*02f0*/  LDG.E.64 R6, desc[UR4][R8.64] ;  /* 0x0000000408067981 */ /* 0x000ee2000c1e1b00 */
[----:B--2---:R-:W-:Y:S01]  /*0300*/  IMAD.MOV.U32 R2, RZ, RZ, 0x1 ;  /* 0x00000001ff027424 */ /* 0x004fe200078e00ff */
[----:B------:R-:W-:Y:S01]  /*0310*/  BSSY.RECONVERGENT B0, `(.L_x_9) ;  /* 0x000001e000007945 */ /* 0x000fe20003800200 */
[C---:B-1----:R-:W-:Y:S01]  /*0320*/  DMUL R12, R4.reuse, UR6 ;  /* 0x00000006040c7c28 */ /* 0x042fe20008000000 */
[----:B------:R-:W0:Y:S01]  /*0330*/  LDCU.64 UR6, c[0x0][0x3d0] ;  /* 0x00007a00ff0677ac */ /* 0x000e220008000a00 */
[C---:B------:R-:W-:Y:S02]  /*0340*/  DADD R14, R4.reuse, -UR10 ;  /* 0x8000000a040e7e29 */ /* 0x040fe40008000000 */
[----:B------:R-:W-:-:S06]  /*0350*/  DADD R16, R4, -1 ;  /* 0xbff0000004107429 */ /* 0x000fcc0000000000 */
[----:B------:R-:W-:-:S08]  /*0360*/  DMUL R12, R12, R14 ;  /* 0x0000000e0c0c7228 */ /* 0x000fd00000000000 */
[----:B------:R-:W-:-:S08]  /*0370*/  DMUL R12, R12, R16 ;  /* 0x000000100c0c7228 */ /* 0x000fd00000000000 */
[----:B---3--:R-:W-:-:S08]  /*0380*/  DFMA R12, R4, R6, R12 ;  /* 0x00000006040c722b */ /* 0x008fd0000000000c */
[----:B------:R-:W-:-:S07]  /*0390*/  DFMA R4, -R12, UR8, R4 ;  /* 0x000000080c047c2b */ /* 0x000fce0008000104 */
[----:B------:R1:W-:Y:S01]  /*03a0*/  STG.E.64 desc[UR4][R10.64], R4 ;  /* 0x000000040a007986 */ /* 0x0003e2000c101b04 */
[----:B0-----:R-:W-:Y:S01]  /*03b0*/  DADD R14, R4, UR6 ;  /* 0x00000006040e7e29 */ /* 0x001fe20008000000 */
[----:B------:R-:W0:Y:S05]  /*03c0*/  LDCU.64 UR6, c[0x0][0x3c8] ;  /* 0x00007900ff0677ac */ /* 0x000e2a0008000a00 */
[----:B------:R-:W2:Y:S02]  /*03d0*/  MUFU.RCP64H R3, R15 ;  /* 0x0000000f00037308 */ /* 0x000ea40000001800 */
[----:B--2---:R-:W-:-:S08]  /*03e0*/  DFMA R12, -R14, R2, 1 ;  /* 0x3ff000000e0c742b */ /* 0x004fd00000000102 */
        /* <DEDUP_REMOVED lines=11> */
[----:B-1----:R-:W-:Y:S05]  /*04a0*/  @P0 BRA P1, `(.L_x_10) ;  /* 0x0000000000100947 */ /* 0x002fea0000800000 */
[----:B------:R-:W-:-:S07]  /*04b0*/  MOV R0, 0x4d0 ;  /* 0x000004d000007802 */ /* 0x000fce0000000f00 */
[----:B------:R-:W-:Y:S05]  /*04c0*/  CALL.REL.NOINC `($__internal_1_$__cuda_sm20_div_rn_f64_full) ;  /* 0x0000000000407944 */ /* 0x000fea0003c00000 */
[----:B------:R-:W-:Y:S02]  /*04d0*/  IMAD.MOV.U32 R2, RZ, RZ, R18 ;  /* 0x000000ffff027224 */ /* 0x000fe400078e0012 */
[----:B------:R-:W-:-:S07]  /*04e0*/  IMAD.MOV.U32 R3, RZ, RZ, R19 ;  /* 0x000000ffff037224 */ /* 0x000fce00078e0013 */
.L_x_10:
[----:B------:R-:W-:Y:S05]  /*04f0*/  BSYNC.RECONVERGENT B0 ;  /* 0x0000000000007941 */ /* 0x000fea0003800200 */
.L_x_9:
[----:B------:R-:W0:Y:S01]  /*0500*/  LDCU.64 UR8, c[0x0][0x3d8] ;  /* 0x00007b00ff0877ac */ /* 0x000e220008000a00 */
[----:B------:R-:W1:Y:S01]  /*0510*/  LDCU.64 UR6, c[0x0][0x3c0] ;  /* 0x00007800ff0677ac */ /* 0x000e620008000a00 */
[----:B------:R-:W2:Y:S01]  /*0520*/  LDCU.64 UR12, c[0x0][0x3a8] ;  /* 0x00007500ff0c77ac */ /* 0x000ea20008000a00 */
[----:B------:R-:W3:Y:S01]  /*0530*/  LDCU.64 UR10, c[0x0][0x3b0] ;  /* 0x00007600ff0a77ac */ /* 0x000ee20008000a00 */
[----:B0-----:R-:W-:Y:S02]  /*0540*/  DADD R10, R4, -UR8 ;  /* 0x80000008040a7e29 */ /* 0x001fe40008000000 */
[----:B-1----:R-:W-:Y:S02]  /*0550*/  DADD R2, R2, UR6 ;  /* 0x0000000602027e29 */ /* 0x002fe40008000000 */
[----:B--2---:R-:W-:-:S04]  /*0560*/  DMUL R4, R4, UR12 ;  /* 0x0000000c04047c28 */ /* 0x004fc80008000000 */
[----:B------:R-:W-:Y:S02]  /*0570*/  DADD R10, R10, -1 ;  /* 0xbff000000a0a7429 */ /* 0x000fe40000000000 */
[----:B---3--:R-:W-:-:S06]  /*0580*/  DMUL R2, R2, UR10 ;  /* 0x0000000a02027c28 */ /* 0x008fcc0008000000 */
[----:B------:R-:W-:-:S08]  /*0590*/  DFMA R4, -R4, R10, -R6 ;  /* 0x0000000a0404722b */ /* 0x000fd00000000906 */
[----:B------:R-:W-:-:S07]  /*05a0*/  DFMA R2, R2, R4, R6 ;  /* 0x000000040202722b */ /* 0x000fce0000000006 */
[----:B------:R-:W-:Y:S01]  /*05b0*/  STG.E.64 desc[UR4][R8.64], R2 ;  /* 0x0000000208007986 */ /* 0x000fe2000c101b04 */
[----:B------:R-:W-:Y:S05]  /*05c0*/  EXIT ;  /* 0x000000000000794d */ /* 0x000fea0003800000 */
        .weak           $__internal_1_$__cuda_sm20_div_rn_f64_full
        .type           $__internal_1_$__cuda_sm20_div_rn_f64_full,@function
        .size           $__internal_1_$__cuda_sm20_div_rn_f64_full,(.L_x_35 - $__internal_1_$__cuda_sm20_div_rn_f64_full)
$__internal_1_$__cuda_sm20_div_rn_f64_full:
[C---:B------:R-:W-:Y:S01]  /*05d0*/  FSETP.GEU.AND P0, PT, |R15|.reuse, 1.469367938527859385e-39, PT ;  /* 0x001000000f00780b */ /* 0x040fe20003f0e200 */
[--C-:B------:R-:W-:Y:S01]  /*05e0*/  IMAD.MOV.U32 R10, RZ, RZ, R14.reuse ;  /* 0x000000ffff0a7224 */ /* 0x100fe200078e000e */
[----:B------:R-:W-:Y:S01]  /*05f0*/  LOP3.LUT R2, R15, 0x800fffff, RZ, 0xc0, !PT ;  /* 0x800fffff0f027812 */ /* 0x000fe200078ec0ff */
[----:B------:R-:W-:Y:S01]  /*0600*/  IMAD.MOV.U32 R11, RZ, RZ, R15 ;  /* 0x000000ffff0b7224 */ /* 0x000fe200078e000f */
[C---:B------:R-:W-:Y:S01]  /*0610*/  FSETP.GEU.AND P2, PT, |R13|.reuse, 1.469367938527859385e-39, PT ;  /* 0x001000000d00780b */ /* 0x040fe20003f4e200 */
[----:B------:R-:W-:Y:S01]  /*0620*/  IMAD.MOV.U32 R16, RZ, RZ, 0x1 ;  /* 0x00000001ff107424 */ /* 0x000fe200078e00ff */
[----:B------:R-:W-:Y:S01]  /*0630*/  LOP3.LUT R3, R2, 0x3ff00000, RZ, 0xfc, !PT ;  /* 0x3ff0000002037812 */ /* 0x000fe200078efcff */
[----:B------:R-:W-:Y:S01]  /*0640*/  IMAD.MOV.U32 R2, RZ, RZ, R14 ;  /* 0x000000ffff027224 */ /* 0x000fe200078e000e */
[----:B------:R-:W-:Y:S01]  /*0650*/  LOP3.LUT R20, R13, 0x7ff00000, RZ, 0xc0, !PT ;  /* 0x7ff000000d147812 */ /* 0x000fe200078ec0ff */
[----:B------:R-:W-:Y:S01]  /*0660*/  IMAD.MOV.U32 R14, RZ, RZ, R12 ;  /* 0x000000ffff0e7224 */ /* 0x000fe200078e000c */
[----:B------:R-:W-:Y:S01]  /*0670*/  LOP3.LUT R23, R15, 0x7ff00000, RZ, 0xc0, !PT ;  /* 0x7ff000000f177812 */ /* 0x000fe200078ec0ff */
[----:B------:R-:W-:Y:S02]  /*0680*/  BSSY.RECONVERGENT B1, `(.L_x_11) ;  /* 0x000004e000017945 */ /* 0x000fe40003800200 */
[----:B------:R-:W-:Y:S01]  /*0690*/  @!P0 DMUL R2, R10, 8.98846567431157953865e+307 ;  /* 0x7fe000000a028828 */ /* 0x000fe20000000000 */
[----:B------:R-:W-:Y:S01]  /*06a0*/  ISETP.GE.U32.AND P1, PT, R20, R23, PT ;  /* 0x000000171400720c */ /* 0x000fe20003f26070 */
[----:B------:R-:W-:-:S02]  /*06b0*/  IMAD.MOV.U32 R22, RZ, RZ, R20 ;  /* 0x000000ffff167224 */ /* 0x000fc400078e0014 */
[----:B------:R-:W-:Y:S02]  /*06c0*/  @!P2 LOP3.LUT R21, R11, 0x7ff00000, RZ, 0xc0, !PT ;  /* 0x7ff000000b15a812 */ /* 0x000fe400078ec0ff */
[----:B------:R-:W0:Y:S02]  /*06d0*/  MUFU.RCP64H R17, R3 ;  /* 0x0000000300117308 */ /* 0x000e240000001800 */
[----:B------:R-:W-:Y:S01]  /*06e0*/  @!P2 ISETP.GE.U32.AND P3, PT, R20, R21, PT ;  /* 0x000000151400a20c */ /* 0x000fe20003f66070 */
[----:B------:R-:W-:Y:S01]  /*06f0*/  IMAD.MOV.U32 R21, RZ, RZ, 0x1ca00000 ;  /* 0x1ca00000ff157424 */ /* 0x000fe200078e00ff */
[----:B------:R-:W-:-:S04]  /*0700*/  @!P0 LOP3.LUT R23, R3, 0x7ff00000, RZ, 0xc0, !PT ;  /* 0x7ff0000003178812 */ /* 0x000fc800078ec0ff */
[----:B------:R-:W-:-:S04]  /*0710*/  SEL R15, R21, 0x63400000, !P1 ;  /* 0x63400000150f7807 */ /* 0x000fc80004800000 */
[----:B------:R-:W-:Y:S01]  /*0720*/  LOP3.LUT R15, R15, 0x800fffff, R13, 0xf8, !PT ;  /* 0x800fffff0f0f7812 */ /* 0x000fe200078ef80d */
[----:B0-----:R-:W-:-:S08]  /*0730*/  DFMA R18, R16, -R2, 1 ;  /* 0x3ff000001012742b */ /* 0x001fd00000000802 */
[----:B------:R-:W-:-:S08]  /*0740*/  DFMA R18, R18, R18, R18 ;  /* 0x000000121212722b */ /* 0x000fd00000000012 */
[----:B------:R-:W-:Y:S01]  /*0750*/  DFMA R16, R16, R18, R16 ;  /* 0x000000121010722b */ /* 0x000fe20000000010 */
[----:B------:R-:W-:-:S04]  /*0760*/  @!P2 SEL R19, R21, 0x63400000, !P3 ;  /* 0x634000001513a807 */ /* 0x000fc80005800000 */
[----:B------:R-:W-:-:S03]  /*0770*/  @!P2 LOP3.LUT R24, R19, 0x80000000, R13, 0xf8, !PT ;  /* 0x800000001318a812 */ /* 0x000fc600078ef80d */
[----:B------:R-:W-:Y:S01]  /*0780*/  DFMA R18, R16, -R2, 1 ;  /* 0x3ff000001012742b */ /* 0x000fe20000000802 */
[----:B------:R-:W-:Y:S01]  /*0790*/  @!P2 LOP3.LUT R25, R24, 0x100000, RZ, 0xfc, !PT ;  /* 0x001000001819a812 */ /* 0x000fe200078efcff */
[----:B------:R-:W-:-:S06]  /*07a0*/  @!P2 IMAD.MOV.U32 R24, RZ, RZ, RZ ;  /* 0x000000ffff18a224 */ /* 0x000fcc00078e00ff */
[----:B------:R-:W-:Y:S02]  /*07b0*/  DFMA R16, R16, R18, R16 ;  /* 0x000000121010722b */ /* 0x000fe40000000010 */
[----:B------:R-:W-:-:S08]  /*07c0*/  @!P2 DFMA R14, R14, 2, -R24 ;  /* 0x400000000e0ea82b */ /* 0x000fd00000000818 */
[----:B------:R-:W-:Y:S02]  /*07d0*/  DMUL R18, R16, R14 ;  /* 0x0000000e10127228 */ /* 0x000fe40000000000 */
[----:B------:R-:W-:-:S05]  /*07e0*/  @!P2 LOP3.LUT R22, R15, 0x7ff00000, RZ, 0xc0, !PT ;  /* 0x7ff000000f16a812 */ /* 0x000fca00078ec0ff */
[----:B------:R-:W-:Y:S01]  /*07f0*/  VIADD R26, R22, 0xffffffff ;  /* 0xffffffff161a7836 */ /* 0x000fe20000000000 */
[----:B------:R-:W-:-:S04]  /*0800*/  DFMA R24, R18, -R2, R14 ;  /* 0x800000021218722b */ /* 0x000fc8000000000e */
[----:B------:R-:W-:Y:S01]  /*0810*/  ISETP.GT.U32.AND P0, PT, R26, 0x7feffffe, PT ;  /* 0x7feffffe1a00780c */ /* 0x000fe20003f04070 */
[----:B------:R-:W-:-:S03]  /*0820*/  VIADD R26, R23, 0xffffffff ;  /* 0xffffffff171a7836 */ /* 0x000fc60000000000 */
[----:B------:R-:W-:Y:S02]  /*0830*/  DFMA R16, R16, R24, R18 ;  /* 0x000000181010722b */ /* 0x000fe40000000012 */
[----:B------:R-:W-:-:S13]  /*0840*/  ISETP.GT.U32.OR P0, PT, R26, 0x7feffffe, P0 ;  /* 0x7feffffe1a00780c */ /* 0x000fda0000704470 */
[----:B------:R-:W-:Y:S05]  /*0850*/  @P0 BRA `(.L_x_12) ;  /* 0x00000000006c0947 */ /* 0x000fea0003800000 */
[----:B------:R-:W-:-:S04]  /*0860*/  LOP3.LUT R13, R11, 0x7ff00000, RZ, 0xc0, !PT ;  /* 0x7ff000000b0d7812 */ /* 0x000fc800078ec0ff */
[CC--:B------:R-:W-:Y:S02]  /*0870*/  VIADDMNMX R12, R20.reuse, -R13.reuse, 0xb9600000, !PT ;  /* 0xb9600000140c7446 */ /* 0x0c0fe4000780090d */
[----:B------:R-:W-:Y:S01]  /*0880*/  ISETP.GE.U32.AND P0, PT, R20, R13, PT ;  /* 0x0000000d1400720c */ /* 0x000fe20003f06070 */
[----:B------:R-:W-:Y:S01]  /*0890*/  IMAD.MOV.U32 R20, RZ, RZ, RZ ;  /* 0x000000ffff147224 */ /* 0x000fe200078e00ff */
        /* <DEDUP_REMOVED lines=13> */
[----:B------:R-:W-:Y:S02]  /*0970*/  IMAD.MOV R3, RZ, RZ, -R12 ;  /* 0x000000ffff037224 */ /* 0x000fe400078e0a0c */
[----:B------:R-:W-:-:S06]  /*0980*/  IMAD.MOV.U32 R2, RZ, RZ, RZ ;  /* 0x000000ffff027224 */ /* 0x000fcc00078e00ff */
[----:B------:R-:W-:Y:S02]  /*0990*/  DFMA R2, R18, -R2, R16 ;  /* 0x800000021202722b */ /* 0x000fe40000000010 */
[----:B------:R-:W-:-:S04]  /*09a0*/  DMUL.RP R16, R16, R20 ;  /* 0x0000001410107228 */ /* 0x000fc80000008000 */
[----:B------:R-:W-:-:S04]  /*09b0*/  IADD3 R2, PT, PT, -R12, -0x43300000, RZ ;  /* 0xbcd000000c027810 */ /* 0x000fc80007ffe1ff */
[----:B------:R-:W-:Y:S02]  /*09c0*/  FSETP.NEU.AND P0, PT, |R3|, R2, PT ;  /* 0x000000020300720b */ /* 0x000fe40003f0d200 */
[----:B------:R-:W-:Y:S02]  /*09d0*/  LOP3.LUT R11, R17, R11, RZ, 0x3c, !PT ;  /* 0x0000000b110b7212 */ /* 0x000fe400078e3cff */
[----:B------:R-:W-:Y:S02]  /*09e0*/  FSEL R18, R16, R18, !P0 ;  /* 0x0000001210127208 */ /* 0x000fe40004000000 */
[----:B------:R-:W-:Y:S01]  /*09f0*/  FSEL R19, R11, R19, !P0 ;  /* 0x000000130b137208 */ /* 0x000fe20004000000 */
[----:B------:R-:W-:Y:S06]  /*0a00*/  BRA `(.L_x_13) ;  /* 0x0000000000547947 */ /* 0x000fec0003800000 */
.L_x_12:
        /* <DEDUP_REMOVED lines=16> */
.L_x_15:
[----:B------:R-:W-:Y:S01]  /*0b10*/  LOP3.LUT R19, R11, 0x80000, RZ, 0xfc, !PT ;  /* 0x000800000b137812 */ /* 0x000fe200078efcff */
[----:B------:R-:W-:Y:S01]  /*0b20*/  IMAD.MOV.U32 R18, RZ, RZ, R10 ;  /* 0x000000ffff127224 */ /* 0x000fe200078e000a */
[----:B------:R-:W-:Y:S06]  /*0b30*/  BRA `(.L_x_13) ;  /* 0x0000000000087947 */ /* 0x000fec0003800000 */
.L_x_14:
[----:B------:R-:W-:Y:S01]  /*0b40*/  LOP3.LUT R19, R13, 0x80000, RZ, 0xfc, !PT ;  /* 0x000800000d137812 */ /* 0x000fe200078efcff */
[----:B------:R-:W-:-:S07]  /*0b50*/  IMAD.MOV.U32 R18, RZ, RZ, R12 ;  /* 0x000000ffff127224 */ /* 0x000fce00078e000c */
.L_x_13:
[----:B------:R-:W-:Y:S05]  /*0b60*/  BSYNC.RECONVERGENT B1 ;  /* 0x0000000000017941 */ /* 0x000fea0003800200 */
.L_x_11:
[----:B------:R-:W-:Y:S02]  /*0b70*/  IMAD.MOV.U32 R2, RZ, RZ, R0 ;  /* 0x000000ffff027224 */ /* 0x000fe400078e0000 */
[----:B------:R-:W-:-:S04]  /*0b80*/  IMAD.MOV.U32 R3, RZ, RZ, 0x0 ;  /* 0x00000000ff037424 */ /* 0x000fc800078e00ff */
[----:B------:R-:W-:Y:S05]  /*0b90*/  RET.REL.NODEC R2 `(_Z9v3_kernelPdS_S_diiddddddd) ;  /* 0xfffffff402187950 */ /* 0x000fea0003c3ffff */
.L_x_16:
        /* <DEDUP_REMOVED lines=14> */
.L_x_35:


//--------------------- .text._Z9v2_kernelPdS_S_diiddddddd --------------------------
	.section	.text._Z9v2_kernelPdS_S_diiddddddd,"ax",@progbits
	.align	128
        .global         _Z9v2_kernelPdS_S_diiddddddd
        .type           _Z9v2_kernelPdS_S_diiddddddd,@function
        .size           _Z9v2_kernelPdS_S_diiddddddd,(.L_x_36 - _Z9v2_kernelPdS_S_diiddddddd)
        .other          _Z9v2_kernelPdS_S_diiddddddd,@"STO_CUDA_ENTRY STV_DEFAULT"
_Z9v2_kernelPdS_S_diiddddddd:
.text._Z9v2_kernelPdS_S_diiddddddd:
        /* <DEDUP_REMOVED lines=26> */
[----:B------:R-:W5:Y:S01]  /*01a0*/  LDG.E.64 R2, desc[UR4][R6.64] ;  /* 0x0000000406027981 */ /* 0x000f62000c1e1b00 */
[----:B------:R-:W-:Y:S02]  /*01b0*/  IMAD.WIDE R4, R5, 0x8, R6 ;  /* 0x0000000805047825 */ /* 0x000fe400078e0206 */
[----:B------:R-:W-:-:S02]  /*01c0*/  LEA.HI.X.SX32 R9, R8, ~R9, 0x1, P0 ;  /* 0x8000000908097211 */ /* 0x000fc400000f0eff */
[C---:B--2---:R-:W-:Y:S02]  /*01d0*/  LEA R14, P0, R0.reuse, UR6, 0x3 ;  /* 0x00000006000e7c11 */ /* 0x044fe4000f8018ff */
[----:B------:R-:W2:Y:S02]  /*01e0*/  LDG.E.64 R4, desc[UR4][R4.64+0x10] ;  /* 0x0000100404047981 */ /* 0x000ea4000c1e1b00 */
[----:B------:R-:W-:Y:S01]  /*01f0*/  LEA.HI.X R15, R0, UR7, R9, 0x3, P0 ;  /* 0x00000007000f7c11 */ /* 0x000fe200080f1c09 */
[----:B------:R-:W0:Y:S05]  /*0200*/  LDCU.64 UR6, c[0x0][0x398] ;  /* 0x00007300ff0677ac */ /* 0x000e2a0008000a00 */
[----:B------:R-:W3:Y:S01]  /*0210*/  LDG.E.64 R14, desc[UR4][R14.64+-0x10] ;  /* 0xfffff0040e0e7981 */ /* 0x000ee2000c1e1b00 */
[----:B----4-:R-:W-:Y:S01]  /*0220*/  DADD R10, R10, R12 ;  /* 0x000000000a0a7229 */ /* 0x010fe2000000000c */
[----:B------:R-:W1:Y:S07]  /*0230*/  LDC.64 R12, c[0x0][0x380] ;  /* 0x0000e000ff0c7b82 */ /* 0x000e6e0000000a00 */
[----:B-----5:R-:W-:-:S08]  /*0240*/  DFMA R10, R2, -4, R10 ;  /* 0xc0100000020a782b */ /* 0x020fd0000000000a */
[----:B--2---:R-:W-:Y:S01]  /*0250*/  DADD R10, R10, R4 ;  /* 0x000000000a0a7229 */ /* 0x004fe20000000004 */
[----:B------:R-:W2:Y:S07]  /*0260*/  LDC.64 R4, c[0x0][0x390] ;  /* 0x0000e400ff047b82 */ /* 0x000eae0000000a00 */
[----:B---3--:R-:W-:-:S08]  /*0270*/  DADD R10, R10, R14 ;  /* 0x000000000a0a7229 */ /* 0x008fd0000000000e */
[----:B0-----:R-:W-:Y:S01]  /*0280*/  DFMA R10, R10, UR6, R2 ;  /* 0x000000060a0a7c2b */ /* 0x001fe20008000002 */
[----:B------:R-:W0:Y:S01]  /*0290*/  LDCU.64 UR6, c[0x0][0x3a8] ;  /* 0x00007500ff0677ac */ /* 0x000e220008000a00 */
[----:B-1----:R-:W-:-:S05]  /*02a0*/  IMAD.WIDE R2, R8, 0x8, R12 ;  /* 0x0000000808027825 */ /* 0x002fca00078e020c */
[----:B------:R1:W-:Y:S01]  /*02b0*/  STG.E.64 desc[UR4][R2.64], R10 ;  /* 0x0000000a02007986 */ /* 0x0003e2000c101b04 */
[----:B------:R-:W-:Y:S01]  /*02c0*/  BAR.SYNC.DEFER_BLOCKING 0x0 ;  /* 0x0000000000007b1d */ /* 0x000fe20000010000 */
[----:B--2---:R-:W-:-:S05]  /*02d0*/  IMAD.WIDE R8, R8, 0x8, R4 ;  /* 0x0000000808087825 */ /* 0x004fca00078e0204 */
[----:B------:R-:W0:Y:S04]  /*02e0*/  LDG.E.64 R6, desc[UR4][R2.64] ;  /* 0x0000000402067981 */ /* 0x000e28000c1e1b00 */
[----:B------:R-:W2:Y:S01]  /*02f0*/  LDG.E.64 R16, desc[UR4][R8.64] ;  /* 0x0000000408107981 */ /* 0x000ea2000c1e1b00 */
[C---:B0-----:R-:W-:Y:S01]  /*0300*/  DMUL R4, R6.reuse, UR6 ;  /* 0x0000000606047c28 */ /* 0x041fe20008000000 */
[----:B------:R-:W1:Y:S01]  /*0310*/  LDCU.64 UR6, c[0x0][0x3d0] ;  /* 0x00007a00ff0677ac */ /* 0x000e620008000a00 */
[C---:B------:R-:W-:Y:S02]  /*0320*/  DADD R12, R6.reuse, -UR10 ;  /* 0x8000000a060c7e29 */ /* 0x040fe40008000000 */
[----:B------:R-:W-:-:S06]  /*0330*/  DADD R14, R6, -1 ;  /* 0xbff00000060e7429 */ /* 0x000fcc0000000000 */
[----:B------:R-:W-:-:S08]  /*0340*/  DMUL R4, R4, R12 ;  /* 0x0000000c04047228 */ /* 0x000fd00000000000 */
[----:B------:R-:W-:-:S08]  /*0350*/  DMUL R4, R4, R14 ;  /* 0x0000000e04047228 */ /* 0x000fd00000000000 */
[----:B--2---:R-:W-:-:S08]  /*0360*/  DFMA R4, R6, R16, R4 ;  /* 0x000000100604722b */ /* 0x004fd00000000004 */
[----:B------:R-:W-:-:S07]  /*0370*/  DFMA R6, -R4, UR8, R6 ;  /* 0x0000000804067c2b */ /* 0x000fce0008000106 */
[----:B------:R0:W-:Y:S04]  /*0380*/  STG.E.64 desc[UR4][R2.64], R6 ;  /* 0x0000000602007986 */ /* 0x0001e8000c101b04 */
[----:B------:R-:W2:Y:S01]  /*0390*/  LDG.E.64 R4, desc[UR4][R8.64] ;  /* 0x0000000408047981 */ /* 0x000ea2000c1e1b00 */
[----:B-1----:R-:W-:Y:S01]  /*03a0*/  DADD R10, R6, UR6 ;  /* 0x00000006060a7e29 */ /* 0x002fe20008000000 */
[----:B------:R-:W-:Y:S01]  /*03b0*/  IMAD.MOV.U32 R12, RZ, RZ, 0x1 ;  /* 0x00000001ff0c7424 */ /* 0x000fe200078e00ff */
[----:B------:R-:W2:Y:S01]  /*03c0*/  LDCU.64 UR6, c[0x0][0x3c8] ;  /* 0x00007900ff0677ac */ /* 0x000ea20008000a00 */
[----:B------:R-:W-:Y:S03]  /*03d0*/  BSSY.RECONVERGENT B0, `(.L_x_17) ;  /* 0x0000013000007945 */ /* 0x000fe60003800200 */
[----:B------:R-:W1:Y:S02]  /*03e0*/  MUFU.RCP64H R13, R11 ;  /* 0x0000000b000d7308 */ /* 0x000e640000001800 */
[----:B-1----:R-:W-:-:S08]  /*03f0*/  DFMA R14, -R10, R12, 1 ;  /* 0x3ff000000a0e742b */ /* 0x002fd0000000010c */
[----:B------:R-:W-:-:S08]  /*0400*/  DFMA R14, R14, R14, R14 ;  /* 0x0000000e0e0e722b */ /* 0x000fd0000000000e */
[----:B------:R-:W-:-:S08]  /*0410*/  DFMA R14, R12, R14, R12 ;  /* 0x0000000e0c0e722b */ /* 0x000fd0000000000c */
[----:B------:R-:W-:-:S08]  /*0420*/  DFMA R16, -R10, R14, 1 ;  /* 0x3ff000000a10742b */ /* 0x000fd0000000010e */
[----:B------:R-:W-:Y:S02]  /*0430*/  DFMA R16, R14, R16, R14 ;  /* 0x000000100e10722b */ /* 0x000fe4000000000e */
[----:B--2---:R-:W-:-:S08]  /*0440*/  DMUL R12, R4, UR6 ;  /* 0x00000006040c7c28 */ /* 0x004fd00008000000 */
[----:B0-----:R-:W-:Y:S02]  /*0450*/  DMUL R2, R12, R16 ;  /* 0x000000100c027228 */ /* 0x001fe40000000000 */
[----:B------:R-:W-:-:S06]  /*0460*/  FSETP.GEU.AND P1, PT, |R13|, 6.5827683646048100446e-37, PT ;  /* 0x036000000d00780b */ /* 0x000fcc0003f2e200 */
[----:B------:R-:W-:-:S08]  /*0470*/  DFMA R14, -R10, R2, R12 ;  /* 0x000000020a0e722b */ /* 0x000fd0000000010c */
[----:B------:R-:W-:-:S10]  /*0480*/  DFMA R2, R16, R14, R2 ;  /* 0x0000000e1002722b */ /* 0x000fd40000000002 */
[----:B------:R-:W-:-:S05]  /*0490*/  FFMA R0, RZ, R11, R3 ;  /* 0x0000000bff007223 */ /* 0x000fca0000000003 */
[----:B------:R-:W-:-:S13]  /*04a0*/  FSETP.GT.AND P0, PT, |R0|, 1.469367938527859385e-39, PT ;  /* 0x001000000000780b */ /* 0x000fda0003f04200 */
[----:B------:R-:W-:Y:S05]  /*04b0*/  @P0 BRA P1, `(.L_x_18) ;  /* 0x0000000000100947 */ /* 0x000fea0000800000 */
[----:B------:R-:W-:-:S07]  /*04c0*/  MOV R0, 0x4e0 ;  /* 0x000004e000007802 */ /* 0x000fce0000000f00 */
[----:B------:R-:W-:Y:S05]  /*04d0*/  CALL.REL.NOINC `($__internal_2_$__cuda_sm20_div_rn_f64_full) ;  /* 0x0000000000407944 */ /* 0x000fea0003c00000 */
[----:B------:R-:W-:Y:S02]  /*04e0*/  IMAD.MOV.U32 R2, RZ, RZ, R18 ;  /* 0x000000ffff027224 */ /* 0x000fe400078e0012 */
[----:B------:R-:W-:-:S07]  /*04f0*/  IMAD.MOV.U32 R3, RZ, RZ, R19 ;  /* 0x000000ffff037224 */ /* 0x000fce00078e0013 */
.L_x_18:
[----:B------:R-:W-:Y:S05]  /*0500*/  BSYNC.RECONVERGENT B0 ;  /* 0x0000000000007941 */ /* 0x000fea0003800200 */
.L_x_17:
        /* <DEDUP_REMOVED lines=13> */
        .weak           $__internal_2_$__cuda_sm20_div_rn_f64_full
        .type           $__internal_2_$__cuda_sm20_div_rn_f64_full,@function
        .size           $__internal_2_$__cuda_sm20_div_rn_f64_full,(.L_x_36 - $__internal_2_$__cuda_sm20_div_rn_f64_full)
$__internal_2_$__cuda_sm20_div_rn_f64_full:
[C---:B------:R-:W-:Y:S01]  /*05e0*/  FSETP.GEU.AND P0, PT, |R11|.reuse, 1.469367938527859385e-39, PT ;  /* 0x001000000b00780b */ /* 0x040fe20003f0e200 */
[----:B------:R-:W-:Y:S01]  /*05f0*/  IMAD.MOV.U32 R14, RZ, RZ, 0x1 ;  /* 0x00000001ff0e7424 */ /* 0x000fe200078e00ff */
[----:B------:R-:W-:Y:S01]  /*0600*/  LOP3.LUT R2, R11, 0x800fffff, RZ, 0xc0, !PT ;  /* 0x800fffff0b027812 */ /* 0x000fe200078ec0ff */
[----:B------:R-:W-:Y:S01]  /*0610*/  IMAD.MOV.U32 R21, RZ, RZ, 0x1ca00000 ;  /* 0x1ca00000ff157424 */ /* 0x000fe200078e00ff */
[C---:B------:R-:W-:Y:S01]  /*0620*/  FSETP.GEU.AND P2, PT, |R13|.reuse, 1.469367938527859385e-39, PT ;  /* 0x001000000d00780b */ /* 0x040fe20003f4e200 */
[----:B------:R-:W-:Y:S01]  /*0630*/  BSSY.RECONVERGENT B1, `(.L_x_19) ;  /* 0x0000052000017945 */ /* 0x000fe20003800200 */
[----:B------:R-:W-:Y:S01]  /*0640*/  LOP3.LUT R3, R2, 0x3ff00000, RZ, 0xfc, !PT ;  /* 0x3ff0000002037812 */ /* 0x000fe200078efcff */
[----:B------:R-:W-:Y:S01]  /*0650*/  IMAD.MOV.U32 R2, RZ, RZ, R10 ;  /* 0x000000ffff027224 */ /* 0x000fe200078e000a */
[----:B------:R-:W-:Y:S02]  /*0660*/  LOP3.LUT R20, R13, 0x7ff00000, RZ, 0xc0, !PT ;  /* 0x7ff000000d147812 */ /* 0x000fe400078ec0ff */
[----:B------:R-:W-:-:S03]  /*0670*/  LOP3.LUT R23, R11, 0x7ff00000, RZ, 0xc0, !PT ;  /* 0x7ff000000b177812 */ /* 0x000fc600078ec0ff */
[----:B------:R-:W-:Y:S01]  /*0680*/  @!P0 DMUL R2, R10, 8.98846567431157953865e+307 ;  /* 0x7fe000000a028828 */ /* 0x000fe20000000000 */
[C---:B------:R-:W-:Y:S01]  /*0690*/  ISETP.GE.U32.AND P1, PT, R20.reuse, R23, PT ;  /* 0x000000171400720c */ /* 0x040fe20003f26070 */
[----:B------:R-:W-:Y:S02]  /*06a0*/  IMAD.MOV.U32 R22, RZ, RZ, R20 ;  /* 0x000000ffff167224 */ /* 0x000fe400078e0014 */
[----:B------:R-:W-:Y:S02]  /*06b0*/  @!P2 LOP3.LUT R19, R11, 0x7ff00000, RZ, 0xc0, !PT ;  /* 0x7ff000000b13a812 */ /* 0x000fe400078ec0ff */
[----:B------:R-:W0:Y:S02]  /*06c0*/  MUFU.RCP64H R15, R3 ;  /* 0x00000003000f7308 */ /* 0x000e240000001800 */
[----:B------:R-:W-:Y:S02]  /*06d0*/  @!P2 ISETP.GE.U32.AND P3, PT, R20, R19, PT ;  /* 0x000000131400a20c */ /* 0x000fe40003f66070 */
[----:B------:R-:W-:-:S02]  /*06e0*/  @!P0 LOP3.LUT R23, R3, 0x7ff00000, RZ, 0xc0, !PT ;  /* 0x7ff0000003178812 */ /* 0x000fc400078ec0ff */
[----:B------:R-:W-:-:S04]  /*06f0*/  @!P2 SEL R19, R21, 0x63400000, !P3 ;  /* 0x634000001513a807 */ /* 0x000fc80005800000 */
[----:B------:R-:W-:-:S04]  /*0700*/  @!P2 LOP3.LUT R24, R19, 0x80000000, R13, 0xf8, !PT ;  /* 0x800000001318a812 */ /* 0x000fc800078ef80d */
[----:B------:R-:W-:Y:S01]  /*0710*/  @!P2 LOP3.LUT R25, R24, 0x100000, RZ, 0xfc, !PT ;  /* 0x001000001819a812 */ /* 0x000fe200078efcff */
[----:B------:R-:W-:Y:S01]  /*0720*/  @!P2 IMAD.MOV.U32 R24, RZ, RZ, RZ ;  /* 0x000000ffff18a224 */ /* 0x000fe200078e00ff */
[----:B0-----:R-:W-:-:S08]  /*0730*/  DFMA R16, R14, -R2, 1 ;  /* 0x3ff000000e10742b */ /* 0x001fd00000000802 */
[----:B------:R-:W-:-:S08]  /*0740*/  DFMA R16, R16, R16, R16 ;  /* 0x000000101010722b */ /* 0x000fd00000000010 */
[----:B------:R-:W-:Y:S01]  /*0750*/  DFMA R16, R14, R16, R14 ;  /* 0x000000100e10722b */ /* 0x000fe2000000000e */
[----:B------:R-:W-:Y:S01]  /*0760*/  SEL R15, R21, 0x63400000, !P1 ;  /* 0x63400000150f7807 */ /* 0x000fe20004800000 */
[----:B------:R-:W-:-:S03]  /*0770*/  IMAD.MOV.U32 R14, RZ, RZ, R12 ;  /* 0x000000ffff0e7224 */ /* 0x000fc600078e000c */
[----:B------:R-:W-:-:S03]  /*0780*/  LOP3.LUT R15, R15, 0x800fffff, R13, 0xf8, !PT ;  /* 0x800fffff0f0f7812 */ /* 0x000fc600078ef80d */
[----:B------:R-:W-:-:S03]  /*0790*/  DFMA R18, R16, -R2, 1 ;  /* 0x3ff000001012742b */ /* 0x000fc60000000802 */
[----:B------:R-:W-:-:S05]  /*07a0*/  @!P2 DFMA R14, R14, 2, -R24 ;  /* 0x400000000e0ea82b */ /* 0x000fca0000000818 */
[----:B------:R-:W-:-:S05]  /*07b0*/  DFMA R16, R16, R18, R16 ;  /* 0x000000121010722b */ /* 0x000fca0000000010 */
[----:B------:R-:W-:-:S03]  /*07c0*/  @!P2 LOP3.LUT R22, R15, 0x7ff00000, RZ, 0xc0, !PT ;  /* 0x7ff000000f16a812 */ /* 0x000fc600078ec0ff */
[----:B------:R-:W-:Y:S02]  /*07d0*/  DMUL R18, R16, R14 ;  /* 0x0000000e10127228 */ /* 0x000fe40000000000 */
[----:B------:R-:W-:-:S05]  /*07e0*/  VIADD R26, R22, 0xffffffff ;  /* 0xffffffff161a7836 */ /* 0x000fca0000000000 */
[----:B------:R-:W-:Y:S01]  /*07f0*/  ISETP.GT.U32.AND P0, PT, R26, 0x7feffffe, PT ;  /* 0x7feffffe1a00780c */ /* 0x000fe20003f04070 */
[----:B------:R-:W-:Y:S01]  /*0800*/  VIADD R26, R23, 0xffffffff ;  /* 0xffffffff171a7836 */ /* 0x000fe20000000000 */
[----:B------:R-:W-:-:S04]  /*0810*/  DFMA R24, R18, -R2, R14 ;  /* 0x800000021218722b */ /* 0x000fc8000000000e */
[----:B------:R-:W-:-:S04]  /*0820*/  ISETP.GT.U32.OR P0, PT, R26, 0x7feffffe, P0 ;  /* 0x7feffffe1a00780c */ /* 0x000fc80000704470 */
[----:B------:R-:W-:-:S09]  /*0830*/  DFMA R16, R16, R24, R18 ;  /* 0x000000181010722b */ /* 0x000fd20000000012 */
        /* <DEDUP_REMOVED lines=28> */
.L_x_20:
        /* <DEDUP_REMOVED lines=16> */
.L_x_23:
[----:B------:R-:W-:Y:S01]  /*0b00*/  LOP3.LUT R19, R11, 0x80000, RZ, 0xfc, !PT ;  /* 0x000800000b137812 */ /* 0x000fe200078efcff */
[----:B------:R-:W-:Y:S01]  /*0b10*/  IMAD.MOV.U32 R18, RZ, RZ, R10 ;  /* 0x000000ffff127224 */ /* 0x000fe200078e000a */
[----:B------:R-:W-:Y:S06]  /*0b20*/  BRA `(.L_x_21) ;  /* 0x0000000000087947 */ /* 0x000fec0003800000 */
.L_x_22:
[----:B------:R-:W-:Y:S01]  /*0b30*/  LOP3.LUT R19, R13, 0x80000, RZ, 0xfc, !PT ;  /* 0x000800000d137812 */ /* 0x000fe200078efcff */
[----:B------:R-:W-:-:S07]  /*0b40*/  IMAD.MOV.U32 R18, RZ, RZ, R12 ;  /* 0x000000ffff127224 */ /* 0x000fce00078e000c */
.L_x_21:
[----:B------:R-:W-:Y:S05]  /*0b50*/  BSYNC.RECONVERGENT B1 ;  /* 0x0000000000017941 */ /* 0x000fea0003800200 */
.L_x_19:
[----:B------:R-:W-:Y:S02]  /*0b60*/  IMAD.MOV.U32 R2, RZ, RZ, R0 ;  /* 0x000000ffff027224 */ /* 0x000fe400078e0000 */
[----:B------:R-:W-:-:S04]  /*0b70*/  IMAD.MOV.U32 R3, RZ, RZ, 0x0 ;  /* 0x00000000ff037424 */ /* 0x000fc800078e00ff */
[----:B------:R-:W-:Y:S05]  /*0b80*/  RET.REL.NODEC R2 `(_Z9v2_kernelPdS_S_diiddddddd) ;  /* 0xfffffff4021c7950 */ /* 0x000fea0003c3ffff */
.L_x_24:
        /* <DEDUP_REMOVED lines=15> */
.L_x_36:


//--------------------- .text._Z6v1_ODEPdS_S_diiddddddd --------------------------
	.section	.text._Z6v1_ODEPdS_S_diiddddddd,"ax",@progbits
	.align	128
        .global         _Z6v1_ODEPdS_S_diiddddddd
        .type           _Z6v1_ODEPdS_S_diiddddddd,@function
        .size           _Z6v1_ODEPdS_S_diiddddddd,(.L_x_37 - _Z6v1_ODEPdS_S_diiddddddd)
        .other          _Z6v1_ODEPdS_S_diiddddddd,@"STO_CUDA_ENTRY STV_DEFAULT"
_Z6v1_ODEPdS_S_diiddddddd:
.text._Z6v1_ODEPdS_S_diiddddddd:
        /* <DEDUP_REMOVED lines=8> */
[----:B0-----:R-:W-:-:S02]  /*0080*/  IMAD R0, R0, UR4, R3 ;  /* 0x0000000400007c24 */ /* 0x001fc4000f8e0203 */
[----:B-1----:R-:W-:Y:S02]  /*0090*/  IMAD R4, R4, UR5, R5 ;  /* 0x0000000504047c24 */ /* 0x002fe4000f8e0205 */
[----:B------:R-:W-:-:S03]  /*00a0*/  VIADD R5, R0, 0x1 ;  /* 0x0000000100057836 */ /* 0x000fc60000000000 */
[----:B--2---:R-:W-:-:S04]  /*00b0*/  ISETP.GE.AND P0, PT, R4, R7, PT ;  /* 0x000000070400720c */ /* 0x004fc80003f06270 */
[----:B------:R-:W-:-:S13]  /*00c0*/  ISETP.GT.OR P0, PT, R5, R6, P0 ;  /* 0x000000060500720c */ /* 0x000fda0000704670 */
[----:B------:R-:W-:Y:S05]  /*00d0*/  @P0 EXIT ;  /* 0x000000000000094d */ /* 0x000fea0003800000 */
[----:B------:R-:W0:Y:S01]  /*00e0*/  LDC.64 R2, c[0x0][0x380] ;  /* 0x0000e000ff027b82 */ /* 0x000e220000000a00 */
[----:B------:R-:W1:Y:S01]  /*00f0*/  LDCU.64 UR4, c[0x0][0x358] ;  /* 0x00006b00ff0477ac */ /* 0x000e620008000a00 */
[----:B------:R-:W-:Y:S01]  /*0100*/  VIADD R7, R7, 0x2 ;  /* 0x0000000207077836 */ /* 0x000fe20000000000 */
[----:B------:R-:W2:Y:S03]  /*0110*/  LDCU.64 UR6, c[0x0][0x3a8] ;  /* 0x00007500ff0677ac */ /* 0x000ea60008000a00 */
[----:B------:R-:W-:Y:S02]  /*0120*/  IMAD R4, R4, R7, R7 ;  /* 0x0000000704047224 */ /* 0x000fe400078e0207 */
[----:B------:R-:W3:Y:S01]  /*0130*/  LDC.64 R8, c[0x0][0x390] ;  /* 0x0000e400ff087b82 */ /* 0x000ee20000000a00 */
[----:B------:R-:W4:Y:S01]  /*0140*/  LDCU.128 UR8, c[0x0][0x3b0] ;  /* 0x00007600ff0877ac */ /* 0x000f220008000c00 */
[----:B------:R-:W-:-:S04]  /*0150*/  IMAD.IADD R5, R5, 0x1, R4 ;  /* 0x0000000105057824 */ /* 0x000fc800078e0204 */
[----:B0-----:R-:W-:-:S05]  /*0160*/  IMAD.WIDE R2, R5, 0x8, R2 ;  /* 0x0000000805027825 */ /* 0x001fca00078e0202 */
[----:B-1----:R-:W2:Y:S01]  /*0170*/  LDG.E.64 R6, desc[UR4][R2.64] ;  /* 0x0000000402067981 */ /* 0x002ea2000c1e1b00 */
[----:B---3--:R-:W-:-:S05]  /*0180*/  IMAD.WIDE R8, R5, 0x8, R8 ;  /* 0x0000000805087825 */ /* 0x008fca00078e0208 */
[----:B------:R-:W3:Y:S01]  /*0190*/  LDG.E.64 R14, desc[UR4][R8.64] ;  /* 0x00000004080e7981 */ /* 0x000ee2000c1e1b00 */
[C---:B--2---:R-:W-:Y:S01]  /*01a0*/  DMUL R4, R6.reuse, UR6 ;  /* 0x0000000606047c28 */ /* 0x044fe20008000000 */
[----:B------:R-:W0:Y:S01]  /*01b0*/  LDCU.64 UR6, c[0x0][0x3d0] ;  /* 0x00007a00ff0677ac */ /* 0x000e220008000a00 */
[C---:B----4-:R-:W-:Y:S02]  /*01c0*/  DADD R10, R6.reuse, -UR10 ;  /* 0x8000000a060a7e29 */ /* 0x050fe40008000000 */
[----:B------:R-:W-:-:S06]  /*01d0*/  DADD R12, R6, -1 ;  /* 0xbff00000060c7429 */ /* 0x000fcc0000000000 */
[----:B------:R-:W-:-:S08]  /*01e0*/  DMUL R4, R4, R10 ;  /* 0x0000000a04047228 */ /* 0x000fd00000000000 */
[----:B------:R-:W-:-:S08]  /*01f0*/  DMUL R4, R4, R12 ;  /* 0x0000000c04047228 */ /* 0x000fd00000000000 */
[----:B---3--:R-:W-:-:S08]  /*0200*/  DFMA R4, R6, R14, R4 ;  /* 0x0000000e0604722b */ /* 0x008fd00000000004 */
[----:B------:R-:W-:-:S07]  /*0210*/  DFMA R6, -R4, UR8, R6 ;  /* 0x0000000804067c2b */ /* 0x000fce0008000106 */
[----:B------:R1:W-:Y:S04]  /*0220*/  STG.E.64 desc[UR4][R2.64], R6 ;  /* 0x0000000602007986 */ /* 0x0003e8000c101b04 */
[----:B------:R-:W2:Y:S01]  /*0230*/  LDG.E.64 R4, desc[UR4][R8.64] ;  /* 0x0000000408047981 */ /* 0x000ea2000c1e1b00 */
[----:B0-----:R-:W-:Y:S01]  /*0240*/  DADD R10, R6, UR6 ;  /* 0x00000006060a7e29 */ /* 0x001fe20008000000 */
[----:B------:R-:W-:Y:S01]  /*0250*/  IMAD.MOV.U32 R12, RZ, RZ, 0x1 ;  /* 0x00000001ff0c7424 */ /* 0x000fe200078e00ff */
[----:B------:R-:W2:Y:S01]  /*0260*/  LDCU.64 UR6, c[0x0][0x3c8] ;  /* 0x00007900ff0677ac */ /* 0x000ea20008000a00 */
[----:B------:R-:W-:Y:S03]  /*0270*/  BSSY.RECONVERGENT B0, `(.L_x_25) ;  /* 0x0000013000007945 */ /* 0x000fe60003800200 */
[----:B------:R-:W0:Y:S02]  /*0280*/  MUFU.RCP64H R13, R11 ;  /* 0x0000000b000d7308 */ /* 0x000e240000001800 */
[----:B0-----:R-:W-:-:S08]  /*0290*/  DFMA R14, -R10, R12, 1 ;  /* 0x3ff000000a0e742b */ /* 0x001fd0000000010c */
[----:B------:R-:W-:-:S08]  /*02a0*/  DFMA R14, R14, R14, R14 ;  /* 0x0000000e0e0e722b */ /* 0x000fd0000000000e */
[----:B------:R-:W-:-:S08]  /*02b0*/  DFMA R14, R12, R14, R12 ;  /* 0x0000000e0c0e722b */ /* 0x000fd0000000000c */
[----:B------:R-:W-:-:S08]  /*02c0*/  DFMA R16, -R10, R14, 1 ;  /* 0x3ff000000a10742b */ /* 0x000fd0000000010e */
[----:B------:R-:W-:Y:S02]  /*02d0*/  DFMA R16, R14, R16, R14 ;  /* 0x000000100e10722b */ /* 0x000fe4000000000e */
[----:B--2---:R-:W-:-:S08]  /*02e0*/  DMUL R12, R4, UR6 ;  /* 0x00000006040c7c28 */ /* 0x004fd00008000000 */
[----:B-1----:R-:W-:Y:S02]  /*02f0*/  DMUL R2, R12, R16 ;  /* 0x000000100c027228 */ /* 0x002fe40000000000 */
[----:B------:R-:W-:-:S06]  /*0300*/  FSETP.GEU.AND P1, PT, |R13|, 6.5827683646048100446e-37, PT ;  /* 0x036000000d00780b */ /* 0x000fcc0003f2e200 */
[----:B------:R-:W-:-:S08]  /*0310*/  DFMA R14, -R10, R2, R12 ;  /* 0x000000020a0e722b */ /* 0x000fd0000000010c */
[----:B------:R-:W-:-:S10]  /*0320*/  DFMA R2, R16, R14, R2 ;  /* 0x0000000e1002722b */ /* 0x000fd40000000002 */
[----:B------:R-:W-:-:S05]  /*0330*/  FFMA R0, RZ, R11, R3 ;  /* 0x0000000bff007223 */ /* 0x000fca0000000003 */
[----:B------:R-:W-:-:S13]  /*0340*/  FSETP.GT.AND P0, PT, |R0|, 1.469367938527859385e-39, PT ;  /* 0x001000000000780b */ /* 0x000fda0003f04200 */
[----:B------:R-:W-:Y:S05]  /*0350*/  @P0 BRA P1, `(.L_x_26) ;  /* 0x0000000000100947 */ /* 0x000fea0000800000 */
[----:B------:R-:W-:-:S07]  /*0360*/  MOV R0, 0x380 ;  /* 0x0000038000007802 */ /* 0x000fce0000000f00 */
[----:B------:R-:W-:Y:S05]  /*0370*/  CALL.REL.NOINC `($__internal_3_$__cuda_sm20_div_rn_f64_full) ;  /* 0x0000000000407944 */ /* 0x000fea0003c00000 */
[----:B------:R-:W-:Y:S02]  /*0380*/  IMAD.MOV.U32 R2, RZ, RZ, R18 ;  /* 0x000000ffff027224 */ /* 0x000fe400078e0012 */
[----:B------:R-:W-:-:S07]  /*0390*/  IMAD.MOV.U32 R3, RZ, RZ, R19 ;  /* 0x000000ffff037224 */ /* 0x000fce00078e0013 */
.L_x_26:
[----:B------:R-:W-:Y:S05]  /*03a0*/  BSYNC.RECONVERGENT B0 ;  /* 0x0000000000007941 */ /* 0x000fea0003800200 */
.L_x_25:
        /* <DEDUP_REMOVED lines=13> */
        .weak           $__internal_3_$__cuda_sm20_div_rn_f64_full
        .type           $__internal_3_$__cuda_sm20_div_rn_f64_full,@function
        .size           $__internal_3_$__cuda_sm20_div_rn_f64_full,(.L_x_37 - $__internal_3_$__cuda_sm20_div_rn_f64_full)
$__internal_3_$__cuda_sm20_div_rn_f64_full:
        /* <DEDUP_REMOVED lines=66> */
.L_x_28:
        /* <DEDUP_REMOVED lines=16> */
.L_x_31:
[----:B------:R-:W-:Y:S01]  /*09a0*/  LOP3.LUT R19, R11, 0x80000, RZ, 0xfc, !PT ;  /* 0x000800000b137812 */ /* 0x000fe200078efcff */
[----:B------:R-:W-:Y:S01]  /*09b0*/  IMAD.MOV.U32 R18, RZ, RZ, R10 ;  /* 0x000000ffff127224 */ /* 0x000fe200078e000a */
[----:B------:R-:W-:Y:S06]  /*09c0*/  BRA `(.L_x_29) ;  /* 0x0000000000087947 */ /* 0x000fec0003800000 */
.L_x_30:
[----:B------:R-:W-:Y:S01]  /*09d0*/  LOP3.LUT R19, R13, 0x80000, RZ, 0xfc, !PT ;  /* 0x000800000d137812 */ /* 0x000fe200078efcff */
[----:B------:R-:W-:-:S07]  /*09e0*/  IMAD.MOV.U32 R18, RZ, RZ, R12 ;  /* 0x000000ffff127224 */ /* 0x000fce00078e000c */
.L_x_29:
[----:B------:R-:W-:Y:S05]  /*09f0*/  BSYNC.RECONVERGENT B1 ;  /* 0x0000000000017941 */ /* 0x000fea0003800200 */
.L_x_27:
[----:B------:R-:W-:Y:S02]  /*0a00*/  IMAD.MOV.U32 R2, RZ, RZ, R0 ;  /* 0x000000ffff027224 */ /* 0x000fe400078e0000 */
[----:B------:R-:W-:-:S04]  /*0a10*/  IMAD.MOV.U32 R3, RZ, RZ, 0x0 ;  /* 0x00000000ff037424 */ /* 0x000fc800078e00ff */
[----:B------:R-:W-:Y:S05]  /*0a20*/  RET.REL.NODEC R2 `(_Z6v1_ODEPdS_S_diiddddddd) ;  /* 0xfffffff402747950 */ /* 0x000fea0003c3ffff */
.L_x_32:
        /* <DEDUP_REMOVED lines=13> */
.L_x_37:


//--------------------- .text._Z6v1_PDEPdS_S_diiddddddd --------------------------
	.section	.text._Z6v1_PDEPdS_S_diiddddddd,"ax",@progbits
	.align	128
        .global         _Z6v1_PDEPdS_S_diiddddddd
        .type           _Z6v1_PDEPdS_S_diiddddddd,@function
        .size           _Z6v1_PDEPdS_S_diiddddddd,(.L_x_43 - _Z6v1_PDEPdS_S_diiddddddd)
        .other          _Z6v1_PDEPdS_S_diiddddddd,@"STO_CUDA_ENTRY STV_DEFAULT"
_Z6v1_PDEPdS_S_diiddddddd:
.text._Z6v1_PDEPdS_S_diiddddddd:
        /* <DEDUP_REMOVED lines=15> */
[----:B------:R-:W-:Y:S01]  /*00f0*/  IADD3 R9, PT, PT, R5, 0x2, RZ ;  /* 0x0000000205097810 */ /* 0x000fe20007ffe0ff */
[----:B------:R-:W1:Y:S04]  /*0100*/  LDCU.64 UR4, c[0x0][0x358] ;  /* 0x00006b00ff0477ac */ /* 0x000e680008000a00 */
[----:B------:R-:W-:Y:S01]  /*0110*/  IMAD R0, R2, R9, R9 ;  /* 0x0000000902007224 */ /* 0x000fe200078e0209 */
[----:B------:R-:W2:Y:S03]  /*0120*/  LDCU.64 UR6, c[0x0][0x388] ;  /* 0x00007100ff0677ac */ /* 0x000ea60008000a00 */
[----:B------:R-:W-:-:S04]  /*0130*/  IMAD.IADD R0, R3, 0x1, R0 ;  /* 0x0000000103007824 */ /* 0x000fc800078e0200 */
[----:B0-----:R-:W-:-:S05]  /*0140*/  IMAD.WIDE R6, R0, 0x8, R6 ;  /* 0x0000000800067825 */ /* 0x001fca00078e0206 */
[----:B-1----:R-:W3:Y:S04]  /*0150*/  LDG.E.64 R8, desc[UR4][R6.64+0x8] ;  /* 0x0000080406087981 */ /* 0x002ee8000c1e1b00 */
[----:B------:R-:W3:Y:S01]  /*0160*/  LDG.E.64 R10, desc[UR4][R6.64+-0x8] ;  /* 0xfffff804060a7981 */ /* 0x000ee2000c1e1b00 */
[----:B------:R-:W-:Y:S02]  /*0170*/  SHF.R.S32.HI R13, RZ, 0x1f, R5 ;  /* 0x0000001fff0d7819 */ /* 0x000fe40000011405 */
[C---:B------:R-:W-:Y:S01]  /*0180*/  IADD3 R14, P0, PT, R0.reuse, -R5, RZ ;  /* 0x80000005000e7210 */ /* 0x040fe20007f1e0ff */
[----:B------:R-:W4:Y:S01]  /*0190*/  LDG.E.64 R2, desc[UR4][R6.64] ;  /* 0x0000000406027981 */ /* 0x000f22000c1e1b00 */
[----:B------:R-:W-:Y:S02]  /*01a0*/  IMAD.WIDE R4, R5, 0x8, R6 ;  /* 0x0000000805047825 */ /* 0x000fe400078e0206 */
[----:B------:R-:W-:-:S02]  /*01b0*/  LEA.HI.X.SX32 R13, R0, ~R13, 0x1, P0 ;  /* 0x8000000d000d7211 */ /* 0x000fc400000f0eff */
[C---:B--2---:R-:W-:Y:S02]  /*01c0*/  LEA R12, P0, R14.reuse, UR6, 0x3 ;  /* 0x000000060e0c7c11 */ /* 0x044fe4000f8018ff */
[----:B------:R-:W2:Y:S02]  /*01d0*/  LDG.E.64 R4, desc[UR4][R4.64+0x10] ;  /* 0x0000100404047981 */ /* 0x000ea4000c1e1b00 */
[----:B------:R-:W-:Y:S01]  /*01e0*/  LEA.HI.X R13, R14, UR7, R13, 0x3, P0 ;  /* 0x000000070e0d7c11 */ /* 0x000fe200080f1c0d */
[----:B------:R-:W0:Y:S05]  /*01f0*/  LDCU.64 UR6, c[0x0][0x398] ;  /* 0x00007300ff0677ac */ /* 0x000e2a0008000a00 */
[----:B------:R-:W5:Y:S01]  /*0200*/  LDG.E.64 R12, desc[UR4][R12.64+-0x10] ;  /* 0xfffff0040c0c7981 */ /* 0x000f62000c1e1b00 */
[----:B---3--:R-:W-:Y:S01]  /*0210*/  DADD R8, R8, R10 ;  /* 0x0000000008087229 */ /* 0x008fe2000000000a */
[----:B------:R-:W1:Y:S07]  /*0220*/  LDC.64 R10, c[0x0][0x380] ;  /* 0x0000e000ff0a7b82 */ /* 0x000e6e0000000a00 */
[----:B----4-:R-:W-:-:S08]  /*0230*/  DFMA R8, R2, -4, R8 ;  /* 0xc01000000208782b */ /* 0x010fd00000000008 */
[----:B--2---:R-:W-:-:S08]  /*0240*/  DADD R8, R8, R4 ;  /* 0x0000000008087229 */ /* 0x004fd00000000004 */
[----:B-----5:R-:W-:-:S08]  /*0250*/  DADD R8, R8, R12 ;  /* 0x0000000008087229 */ /* 0x020fd0000000000c */
[----:B0-----:R-:W-:Y:S01]  /*0260*/  DFMA R8, R8, UR6, R2 ;  /* 0x0000000608087c2b */ /* 0x001fe20008000002 */
[----:B-1----:R-:W-:-:S06]  /*0270*/  IMAD.WIDE R2, R0, 0x8, R10 ;  /* 0x0000000800027825 */ /* 0x002fcc00078e020a */
[----:B------:R-:W-:Y:S01]  /*0280*/  STG.E.64 desc[UR4][R2.64], R8 ;  /* 0x0000000802007986 */ /* 0x000fe2000c101b04 */
[----:B------:R-:W-:Y:S05]  /*0290*/  EXIT ;  /* 0x000000000000794d */ /* 0x000fea0003800000 */
.L_x_33:
        /* <DEDUP_REMOVED lines=14> */
.L_x_43:


//--------------------- .nv.shared._Z12halos_kernelPdi --------------------------
	.section	.nv.shared._Z12halos_kernelPdi,"aw",@nobits
	.sectionflags	@""
	.align	16
	.zero		1024


//--------------------- .nv.shared.reserved.0     --------------------------
	.section	.nv.shared.reserved.0,"aw",@nobits
	.weak		__nv_reservedSMEM_offset_0_alias
	.size		__nv_reservedSMEM_offset_0_alias, 0, 64
	.other		__nv_reservedSMEM_offset_0_alias,@"STO_CUDA_RESERVED_SHARED STV_DEFAULT"
__nv_reservedSMEM_offset_0_alias:
	.zero		0
	.zero		64


//--------------------- .nv.shared._Z9v4_kernelPdS_S_diidddddddii --------------------------
	.section	.nv.shared._Z9v4_kernelPdS_S_diidddddddii,"aw",@nobits
	.sectionflags	@""
	.align	16
	.zero		1024


//--------------------- .nv.shared._Z9v3_kernelPdS_S_diiddddddd --------------------------
	.section	.nv.shared._Z9v3_kernelPdS_S_diiddddddd,"aw",@nobits
	.sectionflags	@""
	.align	16
	.zero		1024


//--------------------- .nv.shared._Z9v2_kernelPdS_S_diiddddddd --------------------------
	.section	.nv.shared._Z9v2_kernelPdS_S_diiddddddd,"aw",@nobits
	.sectionflags	@""
	.align	16
	.zero		1024


//--------------------- .nv.shared._Z6v1_ODEPdS_S_diiddddddd --------------------------
	.section	.nv.shared._Z6v1_ODEPdS_S_diiddddddd,"aw",@nobits
	.sectionflags	@""
	.align	16
	.zero		1024


//--------------------- .nv.shared._Z6v1_PDEPdS_S_diiddddddd --------------------------
	.section	.nv.shared._Z6v1_PDEPdS_S_diiddddddd,"aw",@nobits
	.sectionflags	@""
	.align	16
	.zero		1024


//--------------------- .nv.constant0._Z12halos_kernelPdi --------------------------
	.section	.nv.constant0._Z12halos_kernelPdi,"a",@progbits
	.sectionflags	@""
	.align	4
.nv.constant0._Z12halos_kernelPdi:
	.zero		908


//--------------------- .nv.constant0._Z9v4_kernelPdS_S_diidddddddii --------------------------
	.section	.nv.constant0._Z9v4_kernelPdS_S_diidddddddii,"a",@progbits
	.sectionflags	@""
	.align	4
.nv.constant0._Z9v4_kernelPdS_S_diidddddddii:
	.zero		1000


//--------------------- .nv.constant0._Z9v3_kernelPdS_S_diiddddddd --------------------------
	.section	.nv.constant0._Z9v3_kernelPdS_S_diiddddddd,"a",@progbits
	.sectionflags	@""
	.align	4
.nv.constant0._Z9v3_kernelPdS_S_diiddddddd:
	.zero		992


//--------------------- .nv.constant0._Z9v2_kernelPdS_S_diiddddddd --------------------------
	.section	.nv.constant0._Z9v2_kernelPdS_S_diiddddddd,"a",@progbits
	.sectionflags	@""
	.align	4
.nv.constant0._Z9v2_kernelPdS_S_diiddddddd:
	.zero		992


//--------------------- .nv.constant0._Z6v1_ODEPdS_S_diiddddddd --------------------------
	.section	.nv.constant0._Z6v1_ODEPdS_S_diiddddddd,"a",@progbits
	.sectionflags	@""
	.align	4
.nv.constant0._Z6v1_ODEPdS_S_diiddddddd:
	.zero		992


//--------------------- .nv.constant0._Z6v1_PDEPdS_S_diiddddddd --------------------------
	.section	.nv.constant0._Z6v1_PDEPdS_S_diiddddddd,"a",@progbits
	.sectionflags	@""
	.align	4
.nv.constant0._Z6v1_PDEPdS_S_diiddddddd:
	.zero		992


//--------------------- SYMBOLS --------------------------

	.type		.nv.reservedSmem.offset0,@object
	.size		.nv.reservedSmem.offset0,0x4
	.type		.nv.reservedSmem.cap,@object
	.size		.nv.reservedSmem.cap,0x4
